# CuTe-DSL kernel — source=cudnn_frontend_dsl family=gemm_amax
# config = {"ab_dtype": "Float4E2M1FN", "sf_vec": 32, "mma_mn": [128, 128], "cluster_mn": [1, 1]}


// ===== COMPILED SASS (sm_100a) =====

	.target	sm_100a

	.elftype	@"ET_EXEC"


//--------------------- .note.nv.tkinfo           --------------------------
	.section	.note.nv.tkinfo,"",@"SHT_NOTE"
	.sectionflags	@"SHF_NOTE_NV_TKINFO"
	.tkinfo
        /*0018*/ 	.word	0x00000081
        /*0030*/ 	.string	""
        /*0030*/ 	.string	"ptxas"
        /*0030*/ 	.string	"Cuda compilation tools, release 12.9, V12.9.83"
        /*0030*/ 	.string	"Build system must define TOOLS_VERSION_EXTENDED"
        /*0030*/ 	.string	"-O 3 -arch sm_100a "



//--------------------- .note.nv.cuver            --------------------------
	.section	.note.nv.cuver,"",@"SHT_NOTE"
	.sectionflags	@"SHF_NOTE_NV_CUVER"
        /*0018*/ 	.short	0x0001
        /*001a*/ 	.short	0x0064
        /*001c*/ 	.short	0x0001
        /*001e*/ 	.short	0x0000
        /*0020*/ 	.short	0x0001
        /*0022*/ 	.short	0x0000


//--------------------- .nv.info                  --------------------------
	.section	.nv.info,"",@"SHT_CUDA_INFO"
	.align	4


	//----- nvinfo : EIATTR_REGCOUNT
	.align		4
        /*0000*/ 	.byte	0x04, 0x2f
        /*0002*/ 	.short	(.L_4 - .L_3)
	.align		4
.L_3:
        /*0004*/ 	.word	index@(kernel_cutlass_kernel_cudnngemm_amaxdense_blockscaled_gemm_persistent_amaxSm100BlockScaledPersistentDenseGemmKernel_object_at__TiledMMA_ThrLayoutVMNK11110000_PermutationMNK____MMAAtom_Thr_0)
        /*0008*/ 	.word	0x00000048


	//----- nvinfo : EIATTR_FRAME_SIZE
	.align		4
.L_4:
        /*000c*/ 	.byte	0x04, 0x11
        /*000e*/ 	.short	(.L_6 - .L_5)
	.align		4
.L_5:
        /*0010*/ 	.word	index@($__internal_2_$__cuda_sm10x_tcgen05_guardrail_trap_unallocated_columns_being_dealloced)
        /*0014*/ 	.word	0x00000000


	//----- nvinfo : EIATTR_FRAME_SIZE
	.align		4
.L_6:
        /*0018*/ 	.byte	0x04, 0x11
        /*001a*/ 	.short	(.L_8 - .L_7)
	.align		4
.L_7:
        /*001c*/ 	.word	index@($__internal_1_$__cuda_sm10x_tcgen05_guardrail_trap_phase_invalid_during_alloc)
        /*0020*/ 	.word	0x00000000


	//----- nvinfo : EIATTR_FRAME_SIZE
	.align		4
.L_8:
        /*0024*/ 	.byte	0x04, 0x11
        /*0026*/ 	.short	(.L_10 - .L_9)
	.align		4
.L_9:
        /*0028*/ 	.word	index@($__internal_0_$__cuda_sm10x_tcgen05_guardrail_trap_col_being_dealloced_not_returned_by_alloc)
        /*002c*/ 	.word	0x00000000


	//----- nvinfo : EIATTR_FRAME_SIZE
	.align		4
.L_10:
        /*0030*/ 	.byte	0x04, 0x11
        /*0032*/ 	.short	(.L_12 - .L_11)
	.align		4
.L_11:
        /*0034*/ 	.word	index@(kernel_cutlass_kernel_cudnngemm_amaxdense_blockscaled_gemm_persistent_amaxSm100BlockScaledPersistentDenseGemmKernel_object_at__TiledMMA_ThrLayoutVMNK11110000_PermutationMNK____MMAAtom_Thr_0)
        /*0038*/ 	.word	0x00000000


	//----- nvinfo : EIATTR_MIN_STACK_SIZE
	.align		4
.L_12:
        /*003c*/ 	.byte	0x04, 0x12
        /*003e*/ 	.short	(.L_14 - .L_13)
	.align		4
.L_13:
        /*0040*/ 	.word	index@(kernel_cutlass_kernel_cudnngemm_amaxdense_blockscaled_gemm_persistent_amaxSm100BlockScaledPersistentDenseGemmKernel_object_at__TiledMMA_ThrLayoutVMNK11110000_PermutationMNK____MMAAtom_Thr_0)
        /*0044*/ 	.word	0x00000000
.L_14:


//--------------------- .nv.info.kernel_cutlass_kernel_cudnngemm_amaxdense_blockscaled_gemm_persistent_amaxSm100BlockScaledPersistentDenseGemmKernel_object_at__TiledMMA_ThrLayoutVMNK11110000_PermutationMNK____MMAAtom_Thr_0 --------------------------
	.section	.nv.info.kernel_cutlass_kernel_cudnngemm_amaxdense_blockscaled_gemm_persistent_amaxSm100BlockScaledPersistentDenseGemmKernel_object_at__TiledMMA_ThrLayoutVMNK11110000_PermutationMNK____MMAAtom_Thr_0,"",@"SHT_CUDA_INFO"
	.sectionflags	@""
	.align	4


	//----- nvinfo : EIATTR_CUDA_API_VERSION
	.align		4
        /*0000*/ 	.byte	0x04, 0x37
        /*0002*/ 	.short	(.L_16 - .L_15)
.L_15:
        /*0004*/ 	.word	0x00000081


	//----- nvinfo : EIATTR_KPARAM_INFO
	.align		4
.L_16:
        /*0008*/ 	.byte	0x04, 0x17
        /*000a*/ 	.short	(.L_18 - .L_17)
.L_17:
        /*000c*/ 	.word	0x00000000
        /*0010*/ 	.short	0x000a
        /*0012*/ 	.short	0x02e0
        /*0014*/ 	.byte	0x00, 0xf0, 0x31, 0x00


	//----- nvinfo : EIATTR_KPARAM_INFO
	.align		4
.L_18:
        /*0018*/ 	.byte	0x04, 0x17
        /*001a*/ 	.short	(.L_20 - .L_19)
.L_19:
        /*001c*/ 	.word	0x00000000
        /*0020*/ 	.short	0x0009
        /*0022*/ 	.short	0x02d4
        /*0024*/ 	.byte	0x00, 0xf0, 0x31, 0x00


	//----- nvinfo : EIATTR_KPARAM_INFO
	.align		4
.L_20:
        /*0028*/ 	.byte	0x04, 0x17
        /*002a*/ 	.short	(.L_22 - .L_21)
.L_21:
        /*002c*/ 	.word	0x00000000
        /*0030*/ 	.short	0x0008
        /*0032*/ 	.short	0x02c8
        /*0034*/ 	.byte	0x00, 0xf0, 0x31, 0x00


	//----- nvinfo : EIATTR_KPARAM_INFO
	.align		4
.L_22:
        /*0038*/ 	.byte	0x04, 0x17
        /*003a*/ 	.short	(.L_24 - .L_23)
.L_23:
        /*003c*/ 	.word	0x00000000
        /*0040*/ 	.short	0x0007
        /*0042*/ 	.short	0x02c0
        /*0044*/ 	.byte	0x00, 0xf0, 0x21, 0x00


	//----- nvinfo : EIATTR_KPARAM_INFO
	.align		4
.L_24:
        /*0048*/ 	.byte	0x04, 0x17
        /*004a*/ 	.short	(.L_26 - .L_25)
.L_25:
        /*004c*/ 	.word	0x00000000
        /*0050*/ 	.short	0x0006
        /*0052*/ 	.short	0x0240
        /*0054*/ 	.byte	0x00, 0xf0, 0x01, 0x02


	//----- nvinfo : EIATTR_KPARAM_INFO
	.align		4
.L_26:
        /*0058*/ 	.byte	0x04, 0x17
        /*005a*/ 	.short	(.L_28 - .L_27)
.L_27:
        /*005c*/ 	.word	0x00000000
        /*0060*/ 	.short	0x0005
        /*0062*/ 	.short	0x01c0
        /*0064*/ 	.byte	0x00, 0xf0, 0x01, 0x02


	//----- nvinfo : EIATTR_KPARAM_INFO
	.align		4
.L_28:
        /*0068*/ 	.byte	0x04, 0x17
        /*006a*/ 	.short	(.L_30 - .L_29)
.L_29:
        /*006c*/ 	.word	0x00000000
        /*0070*/ 	.short	0x0004
        /*0072*/ 	.short	0x0140
        /*0074*/ 	.byte	0x00, 0xf0, 0x01, 0x02


	//----- nvinfo : EIATTR_KPARAM_INFO
	.align		4
.L_30:
        /*0078*/ 	.byte	0x04, 0x17
        /*007a*/ 	.short	(.L_32 - .L_31)
.L_31:
        /*007c*/ 	.word	0x00000000
        /*0080*/ 	.short	0x0003
        /*0082*/ 	.short	0x00c0
        /*0084*/ 	.byte	0x00, 0xf0, 0x01, 0x02


	//----- nvinfo : EIATTR_KPARAM_INFO
	.align		4
.L_32:
        /*0088*/ 	.byte	0x04, 0x17
        /*008a*/ 	.short	(.L_34 - .L_33)
.L_33:
        /*008c*/ 	.word	0x00000000
        /*0090*/ 	.short	0x0002
        /*0092*/ 	.short	0x0040
        /*0094*/ 	.byte	0x00, 0xf0, 0x01, 0x02


	//----- nvinfo : EIATTR_KPARAM_INFO
	.align		4
.L_34:
        /*0098*/ 	.byte	0x04, 0x17
        /*009a*/ 	.short	(.L_36 - .L_35)
.L_35:
        /*009c*/ 	.word	0x00000000
        /*00a0*/ 	.short	0x0001
        /*00a2*/ 	.short	0x000c
        /*00a4*/ 	.byte	0x00, 0xf0, 0x31, 0x00


	//----- nvinfo : EIATTR_KPARAM_INFO
	.align		4
.L_36:
        /*00a8*/ 	.byte	0x04, 0x17
        /*00aa*/ 	.short	(.L_38 - .L_37)
.L_37:
        /*00ac*/ 	.word	0x00000000
        /*00b0*/ 	.short	0x0000
        /*00b2*/ 	.short	0x0000
        /*00b4*/ 	.byte	0x00, 0xf0, 0x31, 0x00


	//----- nvinfo : EIATTR_AT_ENTRY_FRAGMENTS
	.align		4
.L_38:
        /*00b8*/ 	.byte	0x04, 0x4f
        /*00ba*/ 	.short	(.L_40 - .L_39)


	//   ....[0]....
.L_39:
        /*00bc*/ 	.word	0x00000004


	//----- nvinfo : EIATTR_RESERVED_SMEM_USED
	.align		4
.L_40:
        /*00c0*/ 	.byte	0x01, 0x41
	.zero		2


	//----- nvinfo : EIATTR_SPARSE_MMA_MASK
	.align		4
        /*00c4*/ 	.byte	0x03, 0x50
        /*00c6*/ 	.short	0x0000


	//----- nvinfo : EIATTR_TCGEN05_1CTA_USED
	.align		4
        /*00c8*/ 	.byte	0x01, 0x51
	.zero		2


	//----- nvinfo : EIATTR_MAXREG_COUNT
	.align		4
        /*00cc*/ 	.byte	0x03, 0x1b
        /*00ce*/ 	.short	0x00ff


	//----- nvinfo : EIATTR_NUM_BARRIERS
	.align		4
        /*00d0*/ 	.byte	0x02, 0x4c
        /*00d2*/ 	.byte	0x04
	.zero		1


	//----- nvinfo : EIATTR_INT_WARP_WIDE_INSTR_OFFSETS
	.align		4
        /*00d4*/ 	.byte	0x04, 0x31
        /*00d6*/ 	.short	(.L_42 - .L_41)


	//   ....[0]....
.L_41:
        /*00d8*/ 	.word	0x00003af0


	//   ....[1]....
        /*00dc*/ 	.word	0x00003b30


	//----- nvinfo : EIATTR_COOP_GROUP_MASK_REGIDS
	.align		4
.L_42:
        /*00e0*/ 	.byte	0x04, 0x29
        /*00e2*/ 	.short	(.L_44 - .L_43)


	//   ....[0]....
.L_43:
        /*00e4*/ 	.word	0xffffffff


	//   ....[1]....
        /*00e8*/ 	.word	0xffffffff


	//   ....[2]....
        /*00ec*/ 	.word	0xffffffff


	//   ....[3]....
        /*00f0*/ 	.word	0xffffffff


	//   ....[4]....
        /*00f4*/ 	.word	0xffffffff


	//----- nvinfo : EIATTR_COOP_GROUP_INSTR_OFFSETS
	.align		4
.L_44:
        /*00f8*/ 	.byte	0x04, 0x28
        /*00fa*/ 	.short	(.L_46 - .L_45)


	//   ....[0]....
.L_45:
        /*00fc*/ 	.word	0x00001a50


	//   ....[1]....
        /*0100*/ 	.word	0x00001d10


	//   ....[2]....
        /*0104*/ 	.word	0x00003650


	//   ....[3]....
        /*0108*/ 	.word	0x00003a10


	//   ....[4]....
        /*010c*/ 	.word	0x00003be0


	//----- nvinfo : EIATTR_VRC_CTA_INIT_COUNT
	.align		4
.L_46:
        /*0110*/ 	.byte	0x02, 0x4a
        /*0112*/ 	.byte	0x80
	.zero		1


	//----- nvinfo : EIATTR_MBARRIER_INSTR_OFFSETS
	.align		4
        /*0114*/ 	.byte	0x04, 0x39
        /*0116*/ 	.short	(.L_48 - .L_47)


	//   ....[0]....
.L_47:
        /*0118*/ 	.word	0x00000290
        /*011c*/ 	.word	0x000000ff
        /*0120*/ 	.word	0x00000000
        /*0124*/ 	.short	0x0100
        /*0126*/ 	.byte	0x05
	.zero		1


	//   ....[1]....
        /*0128*/ 	.word	0x000002a0
        /*012c*/ 	.word	0x000000ff
        /*0130*/ 	.word	0x00000008
        /*0134*/ 	.short	0x0100
        /*0136*/ 	.byte	0x05
	.zero		1


	//   ....[2]....
        /*0138*/ 	.word	0x000002b0
        /*013c*/ 	.word	0x000000ff
        /*0140*/ 	.word	0x00000010
        /*0144*/ 	.short	0x0100
        /*0146*/ 	.byte	0x05
	.zero		1


	//   ....[3]....
        /*0148*/ 	.word	0x000002c0
        /*014c*/ 	.word	0x000000ff
        /*0150*/ 	.word	0x00000018
        /*0154*/ 	.short	0x0100
        /*0156*/ 	.byte	0x05
	.zero		1


	//   ....[4]....
        /*0158*/ 	.word	0x000002d0
        /*015c*/ 	.word	0x000000ff
        /*0160*/ 	.word	0x00000020
        /*0164*/ 	.short	0x0100
        /*0166*/ 	.byte	0x05
	.zero		1


	//   ....[5]....
        /*0168*/ 	.word	0x000002e0
        /*016c*/ 	.word	0x000000ff
        /*0170*/ 	.word	0x00000028
        /*0174*/ 	.short	0x0100
        /*0176*/ 	.byte	0x05
	.zero		1


	//   ....[6]....
        /*0178*/ 	.word	0x000002f0
        /*017c*/ 	.word	0x000000ff
        /*0180*/ 	.word	0x00000030
        /*0184*/ 	.short	0x0100
        /*0186*/ 	.byte	0x05
	.zero		1


	//   ....[7]....
        /*0188*/ 	.word	0x00000300
        /*018c*/ 	.word	0x000000ff
        /*0190*/ 	.word	0x00000038
        /*0194*/ 	.short	0x0100
        /*0196*/ 	.byte	0x05
	.zero		1


	//   ....[8]....
        /*0198*/ 	.word	0x00000310
        /*019c*/ 	.word	0x000000ff
        /*01a0*/ 	.word	0x00000040
        /*01a4*/ 	.short	0x0100
        /*01a6*/ 	.byte	0x05
	.zero		1


	//   ....[9]....
        /*01a8*/ 	.word	0x00000320
        /*01ac*/ 	.word	0x000000ff
        /*01b0*/ 	.word	0x00000048
        /*01b4*/ 	.short	0x0100
        /*01b6*/ 	.byte	0x05
	.zero		1


	//   ....[10]....
        /*01b8*/ 	.word	0x00000330
        /*01bc*/ 	.word	0x000000ff
        /*01c0*/ 	.word	0x00000050
        /*01c4*/ 	.short	0x0100
        /*01c6*/ 	.byte	0x05
	.zero		1


	//   ....[11]....
        /*01c8*/ 	.word	0x00000340
        /*01cc*/ 	.word	0x000000ff
        /*01d0*/ 	.word	0x00000058
        /*01d4*/ 	.short	0x0100
        /*01d6*/ 	.byte	0x05
	.zero		1


	//   ....[12]....
        /*01d8*/ 	.word	0x00000480
        /*01dc*/ 	.word	0x000000ff
        /*01e0*/ 	.word	0x00000060
        /*01e4*/ 	.short	0x0100
        /*01e6*/ 	.byte	0x06
	.zero		1


	//   ....[13]....
        /*01e8*/ 	.word	0x00000490
        /*01ec*/ 	.word	0x000000ff
        /*01f0*/ 	.word	0x00000068
        /*01f4*/ 	.short	0x0100
        /*01f6*/ 	.byte	0x06
	.zero		1


	//   ....[14]....
        /*01f8*/ 	.word	0x000004a0
        /*01fc*/ 	.word	0x000000ff
        /*0200*/ 	.word	0x00000070
        /*0204*/ 	.short	0x0100
        /*0206*/ 	.byte	0x06
	.zero		1


	//   ....[15]....
        /*0208*/ 	.word	0x000004b0
        /*020c*/ 	.word	0x000000ff
        /*0210*/ 	.word	0x00000078
        /*0214*/ 	.short	0x0100
        /*0216*/ 	.byte	0x06
	.zero		1


	//   ....[16]....
        /*0218*/ 	.word	0x00000850
        /*021c*/ 	.word	0x000000ff
        /*0220*/ 	.word	0x00000030
        /*0224*/ 	.short	0x010a
        /*0226*/ 	.byte	0x05
	.zero		1


	//   ....[17]....
        /*0228*/ 	.word	0x00000a30
        /*022c*/ 	.word	0x000000ff
        /*0230*/ 	.word	0x00000030
        /*0234*/ 	.short	0x010a
        /*0236*/ 	.byte	0x19
	.zero		1


	//   ....[18]....
        /*0238*/ 	.word	0x00000b80
        /*023c*/ 	.word	0x000000ff
        /*0240*/ 	.word	0x00000030
        /*0244*/ 	.short	0x010a
        /*0246*/ 	.byte	0x1e
	.zero		1


	//   ....[19]....
        /*0248*/ 	.word	0x00000f00
        /*024c*/ 	.word	0x000000ff
        /*0250*/ 	.word	0x00000030
        /*0254*/ 	.short	0x010a
        /*0256*/ 	.byte	0x04
	.zero		1


	//   ....[20]....
        /*0258*/ 	.word	0x00001460
        /*025c*/ 	.word	0x000000ff
        /*0260*/ 	.word	0x00000000
        /*0264*/ 	.short	0x010a
        /*0266*/ 	.byte	0x12
	.zero		1


	//   ....[21]....
        /*0268*/ 	.word	0x00001480
        /*026c*/ 	.word	0x000000ff
        /*0270*/ 	.word	0x00000070
        /*0274*/ 	.short	0x010a
        /*0276*/ 	.byte	0x11
	.zero		1


	//   ....[22]....
        /*0278*/ 	.word	0x000016d0
        /*027c*/ 	.word	0x000000ff
        /*0280*/ 	.word	0x00000000
        /*0284*/ 	.short	0x010a
        /*0286*/ 	.byte	0x10
	.zero		1


	//   ....[23]....
        /*0288*/ 	.word	0x00001830
        /*028c*/ 	.word	0x000000ff
        /*0290*/ 	.word	0x00000000
        /*0294*/ 	.short	0x010a
        /*0296*/ 	.byte	0x1a
	.zero		1


	//   ....[24]....
        /*0298*/ 	.word	0x000019f0
        /*029c*/ 	.word	0x00000002
        /*02a0*/ 	.word	0x00000070
        /*02a4*/ 	.short	0x010a
        /*02a6*/ 	.byte	0xff
	.zero		1


	//   ....[25]....
        /*02a8*/ 	.word	0x00002350
        /*02ac*/ 	.word	0x00000028
        /*02b0*/ 	.word	0x00000060
        /*02b4*/ 	.short	0x010a
        /*02b6*/ 	.byte	0xff
	.zero		1


	//   ....[26]....
        /*02b8*/ 	.word	0x000037f0
        /*02bc*/ 	.word	0x00000028
        /*02c0*/ 	.word	0x00000070
        /*02c4*/ 	.short	0x0101
        /*02c6*/ 	.byte	0xff
	.zero		1


	//   ....[27]....
        /*02c8*/ 	.word	0x00003c40
        /*02cc*/ 	.word	0x00000002
        /*02d0*/ 	.word	0x00000030
        /*02d4*/ 	.short	0x010a
        /*02d6*/ 	.byte	0xff
	.zero		1


	//   ....[28]....
        /*02d8*/ 	.word	0x00003cc0
        /*02dc*/ 	.word	0x00000002
        /*02e0*/ 	.word	0x00000030
        /*02e4*/ 	.short	0x010a
        /*02e6*/ 	.byte	0xff
	.zero		1


	//   ....[29]....
        /*02e8*/ 	.word	0x00003d40
        /*02ec*/ 	.word	0x00000002
        /*02f0*/ 	.word	0x00000070
        /*02f4*/ 	.short	0x010a
        /*02f6*/ 	.byte	0xff
	.zero		1


	//   ....[30]....
        /*02f8*/ 	.word	0x00003dc0
        /*02fc*/ 	.word	0x00000002
        /*0300*/ 	.word	0x00000000
        /*0304*/ 	.short	0x010a
        /*0306*/ 	.byte	0xff
	.zero		1


	//   ....[31]....
        /*0308*/ 	.word	0x00003e20
        /*030c*/ 	.word	0x00000002
        /*0310*/ 	.word	0x00000070
        /*0314*/ 	.short	0x010a
        /*0316*/ 	.byte	0xff
	.zero		1


	//   ....[32]....
        /*0318*/ 	.word	0x00003e80
        /*031c*/ 	.word	0x00000028
        /*0320*/ 	.word	0x00000060
        /*0324*/ 	.short	0x010a
        /*0326*/ 	.byte	0xff
	.zero		1


	//----- nvinfo : EIATTR_NUM_MBARRIERS
	.align		4
.L_48:
        /*0328*/ 	.byte	0x03, 0x38
        /*032a*/ 	.short	0x0010


	//----- nvinfo : EIATTR_EXIT_INSTR_OFFSETS
	.align		4
        /*032c*/ 	.byte	0x04, 0x1c
        /*032e*/ 	.short	(.L_50 - .L_49)


	//   ....[0]....
.L_49:
        /*0330*/ 	.word	0x00001a20


	//   ....[1]....
        /*0334*/ 	.word	0x00003c00


	//----- nvinfo : EIATTR_REQNTID
	.align		4
.L_50:
        /*0338*/ 	.byte	0x04, 0x10
        /*033a*/ 	.short	(.L_52 - .L_51)
.L_51:
        /*033c*/ 	.word	0x000000c0
        /*0340*/ 	.word	0x00000001
        /*0344*/ 	.word	0x00000001


	//----- nvinfo : EIATTR_CRS_STACK_SIZE
	.align		4
.L_52:
        /*0348*/ 	.byte	0x04, 0x1e
        /*034a*/ 	.short	(.L_54 - .L_53)
.L_53:
        /*034c*/ 	.word	0x00000000


	//----- nvinfo : EIATTR_CBANK_PARAM_SIZE
	.align		4
.L_54:
        /*0350*/ 	.byte	0x03, 0x19
        /*0352*/ 	.short	0x02ec


	//----- nvinfo : EIATTR_PARAM_CBANK
	.align		4
        /*0354*/ 	.byte	0x04, 0x0a
        /*0356*/ 	.short	(.L_56 - .L_55)
	.align		4
.L_55:
        /*0358*/ 	.word	index@(.nv.constant0.kernel_cutlass_kernel_cudnngemm_amaxdense_blockscaled_gemm_persistent_amaxSm100BlockScaledPersistentDenseGemmKernel_object_at__TiledMMA_ThrLayoutVMNK11110000_PermutationMNK____MMAAtom_Thr_0)
        /*035c*/ 	.short	0x0380
        /*035e*/ 	.short	0x02ec


	//----- nvinfo : EIATTR_SW_WAR
	.align		4
.L_56:
        /*0360*/ 	.byte	0x04, 0x36
        /*0362*/ 	.short	(.L_58 - .L_57)
.L_57:
        /*0364*/ 	.word	0x00000008
.L_58:


//--------------------- .nv.compat                --------------------------
	.section	.nv.compat,"",@"SHT_CUDA_COMPAT_INFO"
	.align	4
        /*0000*/ 	.byte	0x02, 0x02, 0x02, 0x00, 0x02, 0x05, 0x05, 0x00, 0x02, 0x03, 0x01, 0x00, 0x02, 0x06, 0x01, 0x00


//--------------------- .nv.callgraph             --------------------------
	.section	.nv.callgraph,"",@"SHT_CUDA_CALLGRAPH"
	.align	4
	.sectionentsize	8
	.align		4
        /*0000*/ 	.word	0x00000000
	.align		4
        /*0004*/ 	.word	0xffffffff
	.align		4
        /*0008*/ 	.word	0x00000000
	.align		4
        /*000c*/ 	.word	0xfffffffe
	.align		4
        /*0010*/ 	.word	0x00000000
	.align		4
        /*0014*/ 	.word	0xfffffffd
	.align		4
        /*0018*/ 	.word	0x00000000
	.align		4
        /*001c*/ 	.word	0xfffffffc


//--------------------- .text.kernel_cutlass_kernel_cudnngemm_amaxdense_blockscaled_gemm_persistent_amaxSm100BlockScaledPersistentDenseGemmKernel_object_at__TiledMMA_ThrLayoutVMNK11110000_PermutationMNK____MMAAtom_Thr_0 --------------------------
	.section	.text.kernel_cutlass_kernel_cudnngemm_amaxdense_blockscaled_gemm_persistent_amaxSm100BlockScaledPersistentDenseGemmKernel_object_at__TiledMMA_ThrLayoutVMNK11110000_PermutationMNK____MMAAtom_Thr_0,"ax",@progbits
	.align	128
        .global         kernel_cutlass_kernel_cudnngemm_amaxdense_blockscaled_gemm_persistent_amaxSm100BlockScaledPersistentDenseGemmKernel_object_at__TiledMMA_ThrLayoutVMNK11110000_PermutationMNK____MMAAtom_Thr_0
        .type           kernel_cutlass_kernel_cudnngemm_amaxdense_blockscaled_gemm_persistent_amaxSm100BlockScaledPersistentDenseGemmKernel_object_at__TiledMMA_ThrLayoutVMNK11110000_PermutationMNK____MMAAtom_Thr_0,@function
        .size           kernel_cutlass_kernel_cudnngemm_amaxdense_blockscaled_gemm_persistent_amaxSm100BlockScaledPersistentDenseGemmKernel_object_at__TiledMMA_ThrLayoutVMNK11110000_PermutationMNK____MMAAtom_Thr_0,(.L_x_52 - kernel_cutlass_kernel_cudnngemm_amaxdense_blockscaled_gemm_persistent_amaxSm100BlockScaledPersistentDenseGemmKernel_object_at__TiledMMA_ThrLayoutVMNK11110000_PermutationMNK____MMAAtom_Thr_0)
        .other          kernel_cutlass_kernel_cudnngemm_amaxdense_blockscaled_gemm_persistent_amaxSm100BlockScaledPersistentDenseGemmKernel_object_at__TiledMMA_ThrLayoutVMNK11110000_PermutationMNK____MMAAtom_Thr_0,@"STO_CUDA_ENTRY STV_DEFAULT"
kernel_cutlass_kernel_cudnngemm_amaxdense_blockscaled_gemm_persistent_amaxSm100BlockScaledPersistentDenseGemmKernel_object_at__TiledMMA_ThrLayoutVMNK11110000_PermutationMNK____MMAAtom_Thr_0:
.text.kernel_cutlass_kernel_cudnngemm_amaxdense_blockscaled_gemm_persistent_amaxSm100BlockScaledPersistentDenseGemmKernel_object_at__TiledMMA_ThrLayoutVMNK11110000_PermutationMNK____MMAAtom_Thr_0:
[----:B------:R-:W1:Y:S01]  /*0000*/  LDC R1, c[0x0][0x37c] ;  /* 0x0000df00ff017b82 */ /* 0x000e620000000800 */
[----:B------:R-:W2:Y:S01]  /*0010*/  S2R R0, SR_TID.X ;  /* 0x0000000000007919 */ /* 0x000ea20000002100 */
[----:B------:R-:W3:Y:S01]  /*0020*/  LDCU.U8 UR5, c[0x0][0x382] ;  /* 0x00007040ff0577ac */ /* 0x000ee20008000000 */
[----:B------:R-:W4:Y:S01]  /*0030*/  LDCU.U8 UR4, c[0x0][0x381] ;  /* 0x00007020ff0477ac */ /* 0x000f220008000000 */
[----:B---3--:R-:W-:Y:S02]  /*0040*/  ULOP3.LUT UR5, UR5, 0x1, URZ, 0xc0, !UPT ;  /* 0x0000000105057892 */ /* 0x008fe4000f8ec0ff */
[----:B----4-:R-:W-:Y:S02]  /*0050*/  ULOP3.LUT UR4, UR4, 0x1, URZ, 0xc0, !UPT ;  /* 0x0000000104047892 */ /* 0x010fe4000f8ec0ff */
[----:B------:R-:W-:Y:S02]  /*0060*/  UISETP.NE.U32.AND UP6, UPT, UR5, 0x1, UPT ;  /* 0x000000010500788c */ /* 0x000fe4000bfc5070 */
[----:B------:R-:W-:Y:S01]  /*0070*/  UISETP.NE.U32.AND UP5, UPT, UR4, 0x1, UPT ;  /* 0x000000010400788c */ /* 0x000fe2000bfa5070 */
[----:B--2---:R-:W-:-:S04]  /*0080*/  SHF.R.U32.HI R7, RZ, 0x5, R0 ;  /* 0x00000005ff077819 */ /* 0x004fc80000011600 */
[----:B------:R-:W-:-:S13]  /*0090*/  ISETP.NE.AND P1, PT, R7, 0x5, PT ;  /* 0x000000050700780c */ /* 0x000fda0003f25270 */
[----:B-1----:R-:W-:Y:S05]  /*00a0*/  @P1 BRA `(.L_x_0) ;  /* 0x0000000000481947 */ /* 0x002fea0003800000 */
[----:B------:R-:W1:Y:S02]  /*00b0*/  LDCU.64 UR4, c[0x0][0x348] ;  /* 0x00006900ff0477ac */ /* 0x000e640008000a00 */
[----:B-1----:R-:W-:Y:S02]  /*00c0*/  UIADD3 UR12, UP4, UPT, UR4, 0x40, URZ ;  /* 0x00000040040c7890 */ /* 0x002fe4000ff9e0ff */
[----:B------:R-:W-:Y:S02]  /*00d0*/  UIADD3 UR10, UP3, UPT, UR4, 0xc0, URZ ;  /* 0x000000c0040a7890 */ /* 0x000fe4000ff7e0ff */
[----:B------:R-:W-:Y:S02]  /*00e0*/  UIADD3 UR8, UP2, UPT, UR4, 0x140, URZ ;  /* 0x0000014004087890 */ /* 0x000fe4000ff5e0ff */
[----:B------:R-:W-:Y:S02]  /*00f0*/  UIADD3 UR6, UP1, UPT, UR4, 0x1c0, URZ ;  /* 0x000001c004067890 */ /* 0x000fe4000ff3e0ff */
[----:B------:R-:W-:-:S02]  /*0100*/  UIADD3 UR4, UP0, UPT, UR4, 0x240, URZ ;  /* 0x0000024004047890 */ /* 0x000fc4000ff1e0ff */
[----:B------:R-:W-:Y:S02]  /*0110*/  UIADD3.X UR13, UPT, UPT, URZ, UR5, URZ, UP4, !UPT ;  /* 0x00000005ff0d7290 */ /* 0x000fe4000a7fe4ff */
[----:B------:R-:W-:Y:S02]  /*0120*/  UIADD3.X UR11, UPT, UPT, URZ, UR5, URZ, UP3, !UPT ;  /* 0x00000005ff0b7290 */ /* 0x000fe40009ffe4ff */
[----:B------:R-:W-:Y:S02]  /*0130*/  UIADD3.X UR9, UPT, UPT, URZ, UR5, URZ, UP2, !UPT ;  /* 0x00000005ff097290 */ /* 0x000fe400097fe4ff */
[----:B------:R-:W-:Y:S02]  /*0140*/  UIADD3.X UR7, UPT, UPT, URZ, UR5, URZ, UP1, !UPT ;  /* 0x00000005ff077290 */ /* 0x000fe40008ffe4ff */
[----:B------:R-:W-:Y:S01]  /*0150*/  UIADD3.X UR5, UPT, UPT, URZ, UR5, URZ, UP0, !UPT ;  /* 0x00000005ff057290 */ /* 0x000fe200087fe4ff */
[----:B------:R1:W-:Y:S02]  /*0160*/  UTMACCTL.PF [UR12] ;  /* 0x000000000c0079b9 */ /* 0x0003e40008040000 */
[----:B------:R1:W-:Y:S02]  /*0170*/  UTMACCTL.PF [UR10] ;  /* 0x000000000a0079b9 */ /* 0x0003e40008040000 */
[----:B------:R1:W-:Y:S02]  /*0180*/  UTMACCTL.PF [UR8] ;  /* 0x00000000080079b9 */ /* 0x0003e40008040000 */
[----:B------:R1:W-:Y:S02]  /*0190*/  UTMACCTL.PF [UR6] ;  /* 0x00000000060079b9 */ /* 0x0003e40008040000 */
[----:B------:R1:W-:Y:S01]  /*01a0*/  UTMACCTL.PF [UR4] ;  /* 0x00000000040079b9 */ /* 0x0003e20008040000 */
[----:B------:R-:W-:Y:S01]  /*01b0*/  UPLOP3.LUT UP4, UPT, UPT, UPT, UPT, 0x40, 0x4 ;  /* 0x000000000004789c */ /* 0x000fe20003f8e870 */
[----:B-1----:R-:W-:Y:S10]  /*01c0*/  BRA `(.L_x_1) ;  /* 0x0000000000647947 */ /* 0x002ff40003800000 */
.L_x_0:
[----:B------:R-:W-:Y:S01]  /*01d0*/  ISETP.NE.AND P0, PT, R7, RZ, PT ;  /* 0x000000ff0700720c */ /* 0x000fe20003f05270 */
[----:B------:R-:W-:-:S12]  /*01e0*/  UPLOP3.LUT UP4, UPT, UPT, UPT, UPT, 0x40, 0x4 ;  /* 0x000000000004789c */ /* 0x000fd80003f8e870 */
[----:B------:R-:W-:Y:S05]  /*01f0*/  @P0 BRA `(.L_x_1) ;  /* 0x0000000000580947 */ /* 0x000fea0003800000 */
[----:B------:R-:W1:Y:S01]  /*0200*/  S2UR UR5, SR_CgaCtaId ;  /* 0x00000000000579c3 */ /* 0x000e620000008800 */
[----:B------:R-:W-:Y:S01]  /*0210*/  UMOV UR6, 0x400 ;  /* 0x0000040000067882 */ /* 0x000fe20000000000 */
[----:B------:R-:W-:Y:S01]  /*0220*/  UMOV UR4, 0x1 ;  /* 0x0000000100047882 */ /* 0x000fe20000000000 */
[----:B------:R-:W-:Y:S02]  /*0230*/  UPLOP3.LUT UP4, UPT, UPT, UPT, UPT, 0x80, 0x8 ;  /* 0x000000000008789c */ /* 0x000fe40003f8f070 */
[----:B-1----:R-:W-:Y:S02]  /*0240*/  ULEA UR5, UR5, UR6, 0x18 ;  /* 0x0000000605057291 */ /* 0x002fe4000f8ec0ff */
[----:B------:R-:W-:-:S04]  /*0250*/  UIADD3 UR6, UPT, UPT, -UR4, 0x100000, URZ ;  /* 0x0010000004067890 */ /* 0x000fc8000fffe1ff */
[----:B------:R-:W-:Y:S02]  /*0260*/  USHF.L.U32 UR7, UR6, 0xb, URZ ;  /* 0x0000000b06077899 */ /* 0x000fe400080006ff */
[----:B------:R-:W-:Y:S01]  /*0270*/  USHF.L.U32 UR6, UR6, 0x1, URZ ;  /* 0x0000000106067899 */ /* 0x000fe200080006ff */
[----:B------:R-:W1:Y:S11]  /*0280*/  FENCE.VIEW.ASYNC.S ;  /* 0x00000000000073c6 */ /* 0x000e760000000000 */
[----:B-1----:R1:W2:Y:S01]  /*0290*/  SYNCS.EXCH.64 URZ, [UR5], UR6 ;  /* 0x0000000605ff75b2 */ /* 0x0022a20008000100 */
[----:B------:R1:W3:Y:S01]  /*02a0*/  SYNCS.EXCH.64 URZ, [UR5+0x8], UR6 ;  /* 0x0000080605ff75b2 */ /* 0x0002e20008000100 */
[----:B------:R1:W4:Y:S01]  /*02b0*/  SYNCS.EXCH.64 URZ, [UR5+0x10], UR6 ;  /* 0x0000100605ff75b2 */ /* 0x0003220008000100 */
[----:B------:R1:W5:Y:S01]  /*02c0*/  SYNCS.EXCH.64 URZ, [UR5+0x18], UR6 ;  /* 0x0000180605ff75b2 */ /* 0x0003620008000100 */
[----:B------:R1:W1:Y:S01]  /*02d0*/  SYNCS.EXCH.64 URZ, [UR5+0x20], UR6 ;  /* 0x0000200605ff75b2 */ /* 0x0002620008000100 */
[----:B------:R1:W1:Y:S01]  /*02e0*/  SYNCS.EXCH.64 URZ, [UR5+0x28], UR6 ;  /* 0x0000280605ff75b2 */ /* 0x0002620008000100 */
[----:B------:R1:W1:Y:S01]  /*02f0*/  SYNCS.EXCH.64 URZ, [UR5+0x30], UR6 ;  /* 0x0000300605ff75b2 */ /* 0x0002620008000100 */
[----:B------:R1:W1:Y:S01]  /*0300*/  SYNCS.EXCH.64 URZ, [UR5+0x38], UR6 ;  /* 0x0000380605ff75b2 */ /* 0x0002620008000100 */
[----:B------:R1:W1:Y:S01]  /*0310*/  SYNCS.EXCH.64 URZ, [UR5+0x40], UR6 ;  /* 0x0000400605ff75b2 */ /* 0x0002620008000100 */
[----:B------:R1:W1:Y:S01]  /*0320*/  SYNCS.EXCH.64 URZ, [UR5+0x48], UR6 ;  /* 0x0000480605ff75b2 */ /* 0x0002620008000100 */
[----:B------:R1:W1:Y:S01]  /*0330*/  SYNCS.EXCH.64 URZ, [UR5+0x50], UR6 ;  /* 0x0000500605ff75b2 */ /* 0x0002620008000100 */
[----:B------:R1:W1:Y:S01]  /*0340*/  SYNCS.EXCH.64 URZ, [UR5+0x58], UR6 ;  /* 0x0000580605ff75b2 */ /* 0x0002620008000100 */
[----:B------:R-:W-:Y:S01]  /*0350*/  NOP ;  /* 0x0000000000007918 */ /* 0x000fe20000000000 */
.L_x_1:
[----:B------:R-:W-:Y:S01]  /*0360*/  NOP ;  /* 0x0000000000007918 */ /* 0x000fe20000000000 */
[----:B------:R-:W5:Y:S01]  /*0370*/  LDCU.U8 UR23, c[0x0][0x650] ;  /* 0x0000ca00ff1777ac */ /* 0x000f620008000000 */
[----:B------:R-:W4:Y:S01]  /*0380*/  LDCU.U8 UR22, c[0x0][0x651] ;  /* 0x0000ca20ff1677ac */ /* 0x000f220008000000 */
[----:B------:R-:W3:Y:S02]  /*0390*/  LDCU.U8 UR21, c[0x0][0x65c] ;  /* 0x0000cb80ff1577ac */ /* 0x000ee40008000000 */
[----:B-12345:R-:W-:Y:S06]  /*03a0*/  BAR.SYNC.DEFER_BLOCKING 0x0 ;  /* 0x0000000000007b1d */ /* 0x03efec0000010000 */
[----:B------:R-:W-:Y:S05]  /*03b0*/  BRA.U !UP4, `(.L_x_2) ;  /* 0x000000010c447547 */ /* 0x000fea000b800000 */
[----:B------:R-:W1:Y:S01]  /*03c0*/  S2UR UR6, SR_CgaCtaId ;  /* 0x00000000000679c3 */ /* 0x000e620000008800 */
[----:B------:R-:W-:Y:S01]  /*03d0*/  UMOV UR7, 0x400 ;  /* 0x0000040000077882 */ /* 0x000fe20000000000 */
[----:B------:R-:W-:Y:S01]  /*03e0*/  UMOV UR5, 0x1 ;  /* 0x0000000100057882 */ /* 0x000fe20000000000 */
[----:B------:R-:W-:Y:S01]  /*03f0*/  UMOV UR4, 0x4 ;  /* 0x0000000400047882 */ /* 0x000fe20000000000 */
[----:B------:R-:W-:-:S04]  /*0400*/  UIADD3 UR8, UPT, UPT, -UR5, 0x100000, URZ ;  /* 0x0010000005087890 */ /* 0x000fc8000fffe1ff */
[----:B------:R-:W-:Y:S02]  /*0410*/  USHF.L.U32 UR9, UR8, 0xb, URZ ;  /* 0x0000000b08097899 */ /* 0x000fe400080006ff */
[----:B------:R-:W-:Y:S02]  /*0420*/  USHF.L.U32 UR8, UR8, 0x1, URZ ;  /* 0x0000000108087899 */ /* 0x000fe400080006ff */
[----:B------:R-:W-:-:S04]  /*0430*/  UIADD3 UR4, UPT, UPT, -UR4, 0x100000, URZ ;  /* 0x0010000004047890 */ /* 0x000fc8000fffe1ff */
[----:B------:R-:W-:Y:S02]  /*0440*/  USHF.L.U32 UR5, UR4, 0xb, URZ ;  /* 0x0000000b04057899 */ /* 0x000fe400080006ff */
[----:B------:R-:W-:Y:S02]  /*0450*/  USHF.L.U32 UR4, UR4, 0x1, URZ ;  /* 0x0000000104047899 */ /* 0x000fe400080006ff */
[----:B-1----:R-:W-:Y:S01]  /*0460*/  ULEA UR6, UR6, UR7, 0x18 ;  /* 0x0000000706067291 */ /* 0x002fe2000f8ec0ff */
[----:B------:R-:W1:Y:S11]  /*0470*/  FENCE.VIEW.ASYNC.S ;  /* 0x00000000000073c6 */ /* 0x000e760000000000 */
[----:B-1----:R1:W2:Y:S01]  /*0480*/  SYNCS.EXCH.64 URZ, [UR6+0x60], UR8 ;  /* 0x0000600806ff75b2 */ /* 0x0022a20008000100 */
[----:B------:R1:W3:Y:S01]  /*0490*/  SYNCS.EXCH.64 URZ, [UR6+0x68], UR8 ;  /* 0x0000680806ff75b2 */ /* 0x0002e20008000100 */
[----:B------:R1:W4:Y:S01]  /*04a0*/  SYNCS.EXCH.64 URZ, [UR6+0x70], UR4 ;  /* 0x0000700406ff75b2 */ /* 0x0003220008000100 */
[----:B------:R1:W5:Y:S01]  /*04b0*/  SYNCS.EXCH.64 URZ, [UR6+0x78], UR4 ;  /* 0x0000780406ff75b2 */ /* 0x0003620008000100 */
[----:B------:R-:W-:Y:S01]  /*04c0*/  NOP ;  /* 0x0000000000007918 */ /* 0x000fe20000000000 */
.L_x_2:
[----:B------:R-:W-:Y:S01]  /*04d0*/  NOP ;  /* 0x0000000000007918 */ /* 0x000fe20000000000 */
[----:B--2345:R-:W-:Y:S06]  /*04e0*/  BAR.SYNC.DEFER_BLOCKING 0x0 ;  /* 0x0000000000007b1d */ /* 0x03cfec0000010000 */
[----:B------:R-:W2:Y:S01]  /*04f0*/  LDCU.U8 UR15, c[0x0][0x668] ;  /* 0x0000cd00ff0f77ac */ /* 0x000ea20008000000 */
[----:B------:R-:W3:Y:S01]  /*0500*/  LDCU.U8 UR14, c[0x0][0x669] ;  /* 0x0000cd20ff0e77ac */ /* 0x000ee20008000000 */
[----:B------:R-:W4:Y:S01]  /*0510*/  LDCU.U8 UR13, c[0x0][0x65d] ;  /* 0x0000cba0ff0d77ac */ /* 0x000f220008000000 */
[----:B------:R-:W-:Y:S01]  /*0520*/  NOP ;  /* 0x0000000000007918 */ /* 0x000fe20000000000 */
[----:B------:R-:W-:Y:S06]  /*0530*/  BAR.SYNC.DEFER_BLOCKING 0x1, 0xc0 ;  /* 0x0043000000007b1d */ /* 0x000fec0000010000 */
[----:B------:R-:W-:Y:S05]  /*0540*/  @P1 BRA `(.L_x_3) ;  /* 0x0000000800801947 */ /* 0x000fea0003800000 */
[----:B------:R-:W5:Y:S01]  /*0550*/  S2UR UR35, SR_CTAID.Z ;  /* 0x00000000002379c3 */ /* 0x000f620000002700 */
[----:B------:R-:W-:Y:S01]  /*0560*/  UMOV UR34, 0x1 ;  /* 0x0000000100227882 */ /* 0x000fe20000000000 */
[----:B------:R-:W-:Y:S01]  /*0570*/  UMOV UR33, URZ ;  /* 0x000000ff00217c82 */ /* 0x000fe20008000000 */
[----:B-----5:R-:W-:-:S09]  /*0580*/  UISETP.GT.U32.AND UP0, UPT, UR35, 0x3ff, UPT ;  /* 0x000003ff2300788c */ /* 0x020fd2000bf04070 */
[----:B------:R-:W-:Y:S05]  /*0590*/  BRA.U UP0, `(.L_x_4) ;  /* 0x0000000500f07547 */ /* 0x000fea000b800000 */
[----:B-1----:R-:W1:Y:S01]  /*05a0*/  LDCU.64 UR4, c[0x0][0x648] ;  /* 0x0000c900ff0477ac */ /* 0x002e620008000a00 */
[----:B------:R-:W5:Y:S01]  /*05b0*/  S2UR UR28, SR_CgaCtaId ;  /* 0x00000000001c79c3 */ /* 0x000f620000008800 */
[----:B------:R-:W4:Y:S01]  /*05c0*/  LDCU.64 UR44, c[0x0][0x348] ;  /* 0x00006900ff2c77ac */ /* 0x000f220008000a00 */
[----:B------:R-:W-:Y:S01]  /*05d0*/  UMOV UR33, URZ ;  /* 0x000000ff00217c82 */ /* 0x000fe20008000000 */
[----:B------:R-:W-:Y:S01]  /*05e0*/  UMOV UR34, 0x1 ;  /* 0x0000000100227882 */ /* 0x000fe20000000000 */
[----:B-1----:R-:W-:-:S04]  /*05f0*/  UIMAD.WIDE.U32 UR6, UR35, UR5, URZ ;  /* 0x00000005230672a5 */ /* 0x002fc8000f8e00ff */
[----:B------:R-:W-:-:S04]  /*0600*/  UIADD3 UR5, UPT, UPT, -UR7, UR35, URZ ;  /* 0x0000002307057290 */ /* 0x000fc8000fffe1ff */
[----:B------:R-:W-:-:S03]  /*0610*/  USHF.R.U32.HI UR5, URZ, UR23, UR5 ;  /* 0x00000017ff057299 */ /* 0x000fc60008011605 */
[----:B------:R-:W1:Y:S01]  /*0620*/  LDCU UR6, c[0x0][0x658] ;  /* 0x0000cb00ff0677ac */ /* 0x000e620008000800 */
[----:B------:R-:W-:-:S04]  /*0630*/  UIADD3 UR5, UPT, UPT, UR7, UR5, URZ ;  /* 0x0000000507057290 */ /* 0x000fc8000fffe0ff */
[----:B------:R-:W-:-:S04]  /*0640*/  USHF.R.U32.HI UR20, URZ, UR22, UR5 ;  /* 0x00000016ff147299 */ /* 0x000fc80008011605 */
[----:B------:R-:W-:-:S04]  /*0650*/  UIADD3 UR20, UPT, UPT, -UR20, URZ, URZ ;  /* 0x000000ff14147290 */ /* 0x000fc8000fffe1ff */
[----:B------:R-:W-:Y:S01]  /*0660*/  UIMAD UR20, UR20, UR4, UR35 ;  /* 0x00000004141472a4 */ /* 0x000fe2000f8e0223 */
[----:B------:R-:W3:Y:S03]  /*0670*/  LDCU.64 UR4, c[0x0][0x660] ;  /* 0x0000cc00ff0477ac */ /* 0x000ee60008000a00 */
[----:B-1----:R-:W-:-:S04]  /*0680*/  UIMAD.WIDE.U32 UR6, UR20, UR6, URZ ;  /* 0x00000006140672a5 */ /* 0x002fc8000f8e00ff */
[----:B------:R-:W-:-:S04]  /*0690*/  UIADD3 UR12, UPT, UPT, UR20, -UR7, URZ ;  /* 0x80000007140c7290 */ /* 0x000fc8000fffe0ff */
[----:B------:R-:W-:-:S03]  /*06a0*/  USHF.R.U32.HI UR12, URZ, UR21, UR12 ;  /* 0x00000015ff0c7299 */ /* 0x000fc6000801160c */
[----:B------:R-:W1:Y:S01]  /*06b0*/  LDCU UR6, c[0x0][0x374] ;  /* 0x00006e80ff0677ac */ /* 0x000e620008000800 */
[----:B------:R-:W-:Y:S01]  /*06c0*/  UIADD3 UR12, UPT, UPT, UR7, UR12, URZ ;  /* 0x0000000c070c7290 */ /* 0x000fe2000fffe0ff */
[----:B------:R-:W1:Y:S03]  /*06d0*/  LDCU UR7, c[0x0][0x370] ;  /* 0x00006e00ff0777ac */ /* 0x000e660008000800 */
[----:B----4-:R-:W-:Y:S01]  /*06e0*/  USHF.R.U32.HI UR12, URZ, UR13, UR12 ;  /* 0x0000000dff0c7299 */ /* 0x010fe2000801160c */
[----:B------:R-:W4:Y:S03]  /*06f0*/  LDCU UR32, c[0x0][0x378] ;  /* 0x00006f00ff2077ac */ /* 0x000f260008000800 */
[----:B---3--:R-:W-:Y:S01]  /*0700*/  UIMAD.WIDE.U32 UR8, UR12, UR5, URZ ;  /* 0x000000050c0872a5 */ /* 0x008fe2000f8e00ff */
[----:B------:R-:W3:Y:S03]  /*0710*/  LDCU UR5, c[0x0][0x654] ;  /* 0x0000ca80ff0577ac */ /* 0x000ee60008000800 */
[----:B------:R-:W-:-:S04]  /*0720*/  UIADD3 UR8, UPT, UPT, UR12, -UR9, URZ ;  /* 0x800000090c087290 */ /* 0x000fc8000fffe0ff */
[----:B--2---:R-:W-:-:S04]  /*0730*/  USHF.R.U32.HI UR8, URZ, UR15, UR8 ;  /* 0x0000000fff087299 */ /* 0x004fc80008011608 */
[----:B------:R-:W-:-:S03]  /*0740*/  UIADD3 UR8, UPT, UPT, UR9, UR8, URZ ;  /* 0x0000000809087290 */ /* 0x000fc6000fffe0ff */
[----:B------:R-:W-:Y:S01]  /*0750*/  UMOV UR9, 0x400 ;  /* 0x0000040000097882 */ /* 0x000fe20000000000 */
[----:B------:R-:W-:Y:S02]  /*0760*/  USHF.R.U32.HI UR8, URZ, UR14, UR8 ;  /* 0x0000000eff087299 */ /* 0x000fe40008011608 */
[----:B-----5:R-:W-:Y:S02]  /*0770*/  ULEA UR28, UR28, UR9, 0x18 ;  /* 0x000000091c1c7291 */ /* 0x020fe4000f8ec0ff */
[----:B-1----:R-:W-:Y:S02]  /*0780*/  UIMAD UR9, UR6, UR7, URZ ;  /* 0x00000007060972a4 */ /* 0x002fe4000f8e02ff */
[----:B------:R-:W-:Y:S02]  /*0790*/  UIADD3 UR7, UPT, UPT, -UR12, URZ, URZ ;  /* 0x000000ff0c077290 */ /* 0x000fe4000fffe1ff */
[----:B------:R-:W-:Y:S02]  /*07a0*/  UIADD3 UR6, UPT, UPT, -UR8, URZ, URZ ;  /* 0x000000ff08067290 */ /* 0x000fe4000fffe1ff */
[----:B----4-:R-:W-:-:S02]  /*07b0*/  UIMAD UR32, UR9, UR32, URZ ;  /* 0x00000020092072a4 */ /* 0x010fc4000f8e02ff */
[----:B---3--:R-:W-:Y:S02]  /*07c0*/  UIMAD UR20, UR7, UR5, UR20 ;  /* 0x00000005071472a4 */ /* 0x008fe4000f8e0214 */
[----:B------:R-:W-:-:S12]  /*07d0*/  UIMAD UR12, UR6, UR4, UR12 ;  /* 0x00000004060c72a4 */ /* 0x000fd8000f8e020c */
.L_x_8:
[----:B------:R-:W-:Y:S01]  /*07e0*/  USHF.L.U32 UR4, UR34, 0x1f, URZ ;  /* 0x0000001f22047899 */ /* 0x000fe200080006ff */
[----:B------:R-:W-:Y:S01]  /*07f0*/  HFMA2 R3, -RZ, RZ, 0, -0.0001220703125 ;  /* 0x00008800ff037431 */ /* 0x000fe200000001ff */
[----:B------:R-:W-:Y:S02]  /*0800*/  ULEA UR5, UR33, UR28, 0x3 ;  /* 0x0000001c21057291 */ /* 0x000fe4000f8e18ff */
[----:B------:R-:W-:Y:S02]  /*0810*/  UIADD3 UR42, UP3, UPT, UR44, 0x40, URZ ;  /* 0x000000402c2a7890 */ /* 0x000fe4000ff7e0ff */
[----:B------:R-:W-:Y:S01]  /*0820*/  MOV R2, UR4 ;  /* 0x0000000400027c02 */ /* 0x000fe20008000f00 */
[----:B------:R-:W-:Y:S02]  /*0830*/  UIADD3 UR40, UP2, UPT, UR44, 0xc0, URZ ;  /* 0x000000c02c287890 */ /* 0x000fe4000ff5e0ff */
[----:B------:R-:W-:Y:S02]  /*0840*/  UIADD3 UR38, UP1, UPT, UR44, 0x140, URZ ;  /* 0x000001402c267890 */ /* 0x000fe4000ff3e0ff */
[----:B----4-:R1:W2:Y:S01]  /*0850*/  SYNCS.PHASECHK.TRANS64.TRYWAIT P2, [UR5+0x30], R2 ;  /* 0x00003002ff0075a7 */ /* 0x0102a20008041105 */
[----:B------:R-:W-:-:S02]  /*0860*/  UIADD3 UR36, UP0, UPT, UR44, 0x1c0, URZ ;  /* 0x000001c02c247890 */ /* 0x000fc4000ff1e0ff */
[----:B------:R-:W-:Y:S02]  /*0870*/  USHF.L.U32 UR27, UR20, 0x7, URZ ;  /* 0x00000007141b7899 */ /* 0x000fe400080006ff */
[----:B------:R-:W-:Y:S02]  /*0880*/  USHF.L.U32 UR7, UR12, 0x7, URZ ;  /* 0x000000070c077899 */ /* 0x000fe400080006ff */
[----:B------:R-:W-:Y:S02]  /*0890*/  UIADD3.X UR43, UPT, UPT, URZ, UR45, URZ, UP3, !UPT ;  /* 0x0000002dff2b7290 */ /* 0x000fe40009ffe4ff */
[----:B------:R-:W-:Y:S02]  /*08a0*/  UIADD3.X UR41, UPT, UPT, URZ, UR45, URZ, UP2, !UPT ;  /* 0x0000002dff297290 */ /* 0x000fe400097fe4ff */
[----:B------:R-:W-:Y:S02]  /*08b0*/  UIADD3.X UR39, UPT, UPT, URZ, UR45, URZ, UP1, !UPT ;  /* 0x0000002dff277290 */ /* 0x000fe40008ffe4ff */
[----:B------:R-:W-:Y:S01]  /*08c0*/  UIADD3.X UR37, UPT, UPT, URZ, UR45, URZ, UP0, !UPT ;  /* 0x0000002dff257290 */ /* 0x000fe200087fe4ff */
[----:B------:R-:W-:Y:S01]  /*08d0*/  UMOV UR31, URZ ;  /* 0x000000ff001f7c82 */ /* 0x000fe20008000000 */
[----:B------:R-:W-:Y:S01]  /*08e0*/  UMOV UR18, URZ ;  /* 0x000000ff00127c82 */ /* 0x000fe20008000000 */
[----:B------:R-:W-:-:S09]  /*08f0*/  UMOV UR10, URZ ;  /* 0x000000ff000a7c82 */ /* 0x000fd20008000000 */
.L_x_7:
[----:B---3--:R-:W-:Y:S02]  /*0900*/  ULEA UR25, UR33, UR28, 0x3 ;  /* 0x0000001c21197291 */ /* 0x008fe4000f8e18ff */
[----:B------:R-:W-:Y:S02]  /*0910*/  USHF.L.U32 UR26, UR31, 0x8, URZ ;  /* 0x000000081f1a7899 */ /* 0x000fe400080006ff */
[----:B------:R-:W-:Y:S02]  /*0920*/  USHF.L.U32 UR4, UR33, 0xf, URZ ;  /* 0x0000000f21047899 */ /* 0x000fe400080006ff */
[----:B------:R-:W-:Y:S02]  /*0930*/  ULEA UR16, UR33, UR28, 0xa ;  /* 0x0000001c21107291 */ /* 0x000fe4000f8e50ff */
[----:B------:R-:W-:Y:S02]  /*0940*/  ULEA UR8, UR33, UR28, 0xa ;  /* 0x0000001c21087291 */ /* 0x000fe4000f8e50ff */
[----:B------:R-:W-:-:S02]  /*0950*/  UIADD3 UR24, UPT, UPT, UR33, 0x1, URZ ;  /* 0x0000000121187890 */ /* 0x000fc4000fffe0ff */
[----:B------:R-:W-:Y:S02]  /*0960*/  UISETP.GT.U32.AND UP0, UPT, UR31, 0xe, UPT ;  /* 0x0000000e1f00788c */ /* 0x000fe4000bf04070 */
[----:B------:R-:W-:Y:S02]  /*0970*/  UIADD3 UR19, UPT, UPT, UR31, UR31, URZ ;  /* 0x0000001f1f137290 */ /* 0x000fe4000fffe0ff */
[----:B------:R-:W-:Y:S02]  /*0980*/  USHF.R.S32.HI UR4, URZ, 0x1, UR4 ;  /* 0x00000001ff047899 */ /* 0x000fe40008011404 */
[----:B------:R-:W-:Y:S02]  /*0990*/  UIADD3 UR16, UPT, UPT, UR16, 0x34400, URZ ;  /* 0x0003440010107890 */ /* 0x000fe4000fffe0ff */
[----:B------:R-:W-:Y:S02]  /*09a0*/  UIADD3 UR8, UPT, UPT, UR8, 0x35c00, URZ ;  /* 0x00035c0008087890 */ /* 0x000fe4000fffe0ff */
[----:B------:R-:W-:Y:S01]  /*09b0*/  UISETP.NE.AND UP1, UPT, UR24, 0x6, UPT ;  /* 0x000000061800788c */ /* 0x000fe2000bf25270 */
[----:B------:R-:W-:Y:S01]  /*09c0*/  UMOV UR5, UR25 ;  /* 0x0000001900057c82 */ /* 0x000fe20008000000 */
[----:B------:R-:W-:Y:S01]  /*09d0*/  UMOV UR6, UR26 ;  /* 0x0000001a00067c82 */ /* 0x000fe20008000000 */
[----:B------:R-:W-:Y:S01]  /*09e0*/  UMOV UR17, UR25 ;  /* 0x0000001900117c82 */ /* 0x000fe20008000000 */
[----:B------:R-:W-:Y:S01]  /*09f0*/  UMOV UR9, UR25 ;  /* 0x0000001900097c82 */ /* 0x000fe20008000000 */
[----:B--2-4-:R-:W-:Y:S06]  /*0a00*/  @P2 BRA `(.L_x_5) ;  /* 0x0000000000102947 */ /* 0x014fec0003800000 */
[----:B------:R-:W-:-:S06]  /*0a10*/  USHF.L.U32 UR11, UR34, 0x1f, URZ ;  /* 0x0000001f220b7899 */ /* 0x000fcc00080006ff */
[----:B-1----:R-:W-:-:S04]  /*0a20*/  MOV R2, UR11 ;  /* 0x0000000b00027c02 */ /* 0x002fc80008000f00 */
[----:B------:R-:W1:Y:S02]  /*0a30*/  SYNCS.PHASECHK.TRANS64.TRYWAIT P0, [UR25+0x30], R2 ;  /* 0x00003002ff0075a7 */ /* 0x000e640008001119 */
[----:B-1----:R-:W-:Y:S05]  /*0a40*/  @!P0 BRA `(.L_x_6) ;  /* 0x0000003000708947 */ /* 0x002fea0003800000 */
.L_x_5:
[----:B------:R-:W-:Y:S02]  /*0a50*/  ELECT P1, URZ, PT ;  /* 0x0000000000ff782f */ /* 0x000fe40003820000 */
[----:B------:R-:W-:Y:S01]  /*0a60*/  PLOP3.LUT P0, PT, PT, PT, UP0, 0x80, 0x8 ;  /* 0x000000000008781c */ /* 0x000fe20003f0f008 */
[----:B------:R-:W-:Y:S01]  /*0a70*/  USEL UR11, URZ, 0x1, UP1 ;  /* 0x00000001ff0b7887 */ /* 0x000fe20008800000 */
[----:B------:R-:W-:Y:S01]  /*0a80*/  PLOP3.LUT P2, PT, PT, PT, PT, 0x80, 0x8 ;  /* 0x000000000008781c */ /* 0x000fe20003f4f070 */
[----:B------:R-:W-:Y:S02]  /*0a90*/  USEL UR33, UR24, URZ, UP1 ;  /* 0x000000ff18217287 */ /* 0x000fe40008800000 */
[----:B------:R-:W-:Y:S02]  /*0aa0*/  ULOP3.LUT UR34, UR34, UR11, URZ, 0x3c, !UPT ;  /* 0x0000000b22227292 */ /* 0x000fe4000f8e3cff */
[----:B------:R-:W-:Y:S02]  /*0ab0*/  UIADD3 UR24, UPT, UPT, UR28, 0x4400, UR4 ;  /* 0x000044001c187890 */ /* 0x000fe4000fffe004 */
[----:B------:R-:W-:-:S02]  /*0ac0*/  UIADD3 UR4, UPT, UPT, UR28, 0x1c400, UR4 ;  /* 0x0001c4001c047890 */ /* 0x000fc4000fffe004 */
[----:B------:R-:W-:Y:S01]  /*0ad0*/  @!UP0 USHF.L.U32 UR29, UR34, 0x1f, URZ ;  /* 0x0000001f221d8899 */ /* 0x000fe200080006ff */
[----:B------:R3:W-:Y:S01]  /*0ae0*/  @P1 SYNCS.ARRIVE.TRANS64 RZ, [UR25], R3 ;  /* 0x00000003ffff19a7 */ /* 0x0007e20008000019 */
[----:B------:R-:W-:Y:S01]  /*0af0*/  @!UP0 ULEA UR30, UR33, UR28, 0x3 ;  /* 0x0000001c211e8291 */ /* 0x000fe2000f8e18ff */
[----:B------:R-:W-:Y:S02]  /*0b00*/  UMOV UR11, UR19 ;  /* 0x00000013000b7c82 */ /* 0x000fe40008000000 */
[----:B------:R3:W-:Y:S01]  /*0b10*/  UTMALDG.2D [UR24], [UR42], desc[URZ] ;  /* 0x0000ff182a0075b4 */ /* 0x0007e20008009000 */
[----:B-1----:R-:W-:Y:S01]  /*0b20*/  IMAD.U32 R2, RZ, RZ, UR29 ;  /* 0x0000001dff027e24 */ /* 0x002fe2000f8e00ff */
[----:B------:R-:W-:-:S04]  /*0b30*/  UIADD3 UR31, UPT, UPT, UR31, 0x1, URZ ;  /* 0x000000011f1f7890 */ /* 0x000fc8000fffe0ff */
[----:B------:R-:W-:Y:S01]  /*0b40*/  UISETP.NE.AND UP0, UPT, UR31, 0x10, UPT ;  /* 0x000000101f00788c */ /* 0x000fe2000bf05270 */
[----:B------:R3:W-:Y:S01]  /*0b50*/  UTMALDG.2D [UR4], [UR40], desc[URZ] ;  /* 0x0000ff04280075b4 */ /* 0x0007e20008009000 */
[----:B------:R3:W-:Y:S01]  /*0b60*/  UTMALDG.3D [UR16], [UR38], desc[URZ] ;  /* 0x0000ff10260075b4 */ /* 0x0007e20008011000 */
[----:B------:R3:W-:Y:S01]  /*0b70*/  UTMALDG.3D [UR8], [UR36], desc[URZ] ;  /* 0x0000ff08240075b4 */ /* 0x0007e20008011000 */
[----:B------:R3:W4:Y:S05]  /*0b80*/  @!P0 SYNCS.PHASECHK.TRANS64.TRYWAIT P2, [UR30+0x30], R2 ;  /* 0x00003002ff0085a7 */ /* 0x00072a000804111e */
[----:B------:R-:W-:Y:S05]  /*0b90*/  BRA.U UP0, `(.L_x_7) ;  /* 0xfffffffd00587547 */ /* 0x000fea000b83ffff */
[----:B---3--:R-:W1:Y:S01]  /*0ba0*/  LDCU.64 UR4, c[0x0][0x648] ;  /* 0x0000c900ff0477ac */ /* 0x008e620008000a00 */
[----:B------:R-:W-:-:S04]  /*0bb0*/  UIADD3 UR35, UPT, UPT, UR32, UR35, URZ ;  /* 0x0000002320237290 */ /* 0x000fc8000fffe0ff */
[----:B------:R-:W-:Y:S02]  /*0bc0*/  UISETP.GE.AND UP0, UPT, UR35, 0x400, UPT ;  /* 0x000004002300788c */ /* 0x000fe4000bf06270 */
[----:B-1----:R-:W-:Y:S01]  /*0bd0*/  UIMAD.WIDE.U32 UR6, UR35, UR5, URZ ;  /* 0x00000005230672a5 */ /* 0x002fe2000f8e00ff */
[----:B------:R-:W1:Y:S03]  /*0be0*/  LDCU UR5, c[0x0][0x658] ;  /* 0x0000cb00ff0577ac */ /* 0x000e660008000800 */
[----:B------:R-:W-:-:S04]  /*0bf0*/  UIADD3 UR6, UPT, UPT, UR35, -UR7, URZ ;  /* 0x8000000723067290 */ /* 0x000fc8000fffe0ff */
[----:B------:R-:W-:-:S04]  /*0c00*/  USHF.R.U32.HI UR6, URZ, UR23, UR6 ;  /* 0x00000017ff067299 */ /* 0x000fc80008011606 */
[----:B------:R-:W-:-:S04]  /*0c10*/  UIADD3 UR6, UPT, UPT, UR7, UR6, URZ ;  /* 0x0000000607067290 */ /* 0x000fc8000fffe0ff */
[----:B------:R-:W-:-:S04]  /*0c20*/  USHF.R.U32.HI UR20, URZ, UR22, UR6 ;  /* 0x00000016ff147299 */ /* 0x000fc80008011606 */
[----:B------:R-:W-:-:S04]  /*0c30*/  UIADD3 UR20, UPT, UPT, -UR20, URZ, URZ ;  /* 0x000000ff14147290 */ /* 0x000fc8000fffe1ff */
[----:B------:R-:W-:-:S04]  /*0c40*/  UIMAD UR20, UR4, UR20, UR35 ;  /* 0x00000014041472a4 */ /* 0x000fc8000f8e0223 */
[----:B-1----:R-:W-:Y:S01]  /*0c50*/  UIMAD.WIDE.U32 UR6, UR20, UR5, URZ ;  /* 0x00000005140672a5 */ /* 0x002fe2000f8e00ff */
[----:B------:R-:W1:Y:S03]  /*0c60*/  LDCU.64 UR4, c[0x0][0x660] ;  /* 0x0000cc00ff0477ac */ /* 0x000e660008000a00 */
[----:B------:R-:W-:-:S04]  /*0c70*/  UIADD3 UR6, UPT, UPT, UR20, -UR7, URZ ;  /* 0x8000000714067290 */ /* 0x000fc8000fffe0ff */
[----:B------:R-:W-:-:S04]  /*0c80*/  USHF.R.U32.HI UR6, URZ, UR21, UR6 ;  /* 0x00000015ff067299 */ /* 0x000fc80008011606 */
[----:B------:R-:W-:-:S04]  /*0c90*/  UIADD3 UR6, UPT, UPT, UR7, UR6, URZ ;  /* 0x0000000607067290 */ /* 0x000fc8000fffe0ff */
[----:B------:R-:W-:-:S04]  /*0ca0*/  USHF.R.U32.HI UR12, URZ, UR13, UR6 ;  /* 0x0000000dff0c7299 */ /* 0x000fc80008011606 */
[----:B-1----:R-:W-:-:S04]  /*0cb0*/  UIMAD.WIDE.U32 UR6, UR12, UR5, URZ ;  /* 0x000000050c0672a5 */ /* 0x002fc8000f8e00ff */
[----:B------:R-:W-:-:S04]  /*0cc0*/  UIADD3 UR5, UPT, UPT, UR12, -UR7, URZ ;  /* 0x800000070c057290 */ /* 0x000fc8000fffe0ff */
[----:B------:R-:W-:-:S03]  /*0cd0*/  USHF.R.U32.HI UR5, URZ, UR15, UR5 ;  /* 0x0000000fff057299 */ /* 0x000fc60008011605 */
[----:B------:R-:W1:Y:S01]  /*0ce0*/  LDCU UR6, c[0x0][0x654] ;  /* 0x0000ca80ff0677ac */ /* 0x000e620008000800 */
[----:B------:R-:W-:Y:S02]  /*0cf0*/  UIADD3 UR5, UPT, UPT, UR7, UR5, URZ ;  /* 0x0000000507057290 */ /* 0x000fe4000fffe0ff */
[----:B------:R-:W-:Y:S02]  /*0d00*/  UIADD3 UR7, UPT, UPT, -UR12, URZ, URZ ;  /* 0x000000ff0c077290 */ /* 0x000fe4000fffe1ff */
[----:B------:R-:W-:-:S04]  /*0d10*/  USHF.R.U32.HI UR5, URZ, UR14, UR5 ;  /* 0x0000000eff057299 */ /* 0x000fc80008011605 */
[----:B------:R-:W-:-:S04]  /*0d20*/  UIADD3 UR5, UPT, UPT, -UR5, URZ, URZ ;  /* 0x000000ff05057290 */ /* 0x000fc8000fffe1ff */
[----:B------:R-:W-:Y:S02]  /*0d30*/  UIMAD UR12, UR4, UR5, UR12 ;  /* 0x00000005040c72a4 */ /* 0x000fe4000f8e020c */
[----:B-1----:R-:W-:Y:S01]  /*0d40*/  UIMAD UR20, UR6, UR7, UR20 ;  /* 0x00000007061472a4 */ /* 0x002fe2000f8e0214 */
[----:B------:R-:W-:Y:S11]  /*0d50*/  BRA.U !UP0, `(.L_x_8) ;  /* 0xfffffff908a07547 */ /* 0x000ff6000b83ffff */
.L_x_4:
[----:B-1----:R-:W-:Y:S02]  /*0d60*/  UIADD3 UR4, UPT, UPT, UR33, 0x2, URZ ;  /* 0x0000000221047890 */ /* 0x002fe4000fffe0ff */
[----:B------:R-:W-:-:S04]  /*0d70*/  UISETP.NE.AND UP0, UPT, UR33, 0x5, UPT ;  /* 0x000000052100788c */ /* 0x000fc8000bf05270 */
[----:B------:R-:W-:-:S04]  /*0d80*/  USEL UR4, UR4, 0x1, UP0 ;  /* 0x0000000104047887 */ /* 0x000fc80008000000 */
[----:B------:R-:W-:Y:S02]  /*0d90*/  UIADD3 UR6, UPT, UPT, UR4, 0x1, URZ ;  /* 0x0000000104067890 */ /* 0x000fe4000fffe0ff */
[----:B------:R-:W-:-:S04]  /*0da0*/  UISETP.NE.AND UP1, UPT, UR4, 0x6, UPT ;  /* 0x000000060400788c */ /* 0x000fc8000bf25270 */
[----:B------:R-:W-:Y:S01]  /*0db0*/  USEL UR6, UR6, 0x1, UP1 ;  /* 0x0000000106067887 */ /* 0x000fe20008800000 */
[----:B------:R-:W1:Y:S01]  /*0dc0*/  S2UR UR4, SR_CgaCtaId ;  /* 0x00000000000479c3 */ /* 0x000e620000008800 */
[----:B------:R-:W-:Y:S02]  /*0dd0*/  UISETP.EQ.XOR UP1, UPT, UR33, 0x5, !UP1 ;  /* 0x000000052100788c */ /* 0x000fe4000cf22a70 */
[----:B------:R-:W-:Y:S02]  /*0de0*/  UIADD3 UR5, UPT, UPT, UR6, 0x1, URZ ;  /* 0x0000000106057890 */ /* 0x000fe4000fffe0ff */
[----:B------:R-:W-:Y:S02]  /*0df0*/  UISETP.NE.AND UP0, UPT, UR6, 0x6, UPT ;  /* 0x000000060600788c */ /* 0x000fe4000bf05270 */
[----:B------:R-:W-:Y:S02]  /*0e00*/  UISETP.EQ.XOR UP1, UPT, UR6, 0x6, UP1 ;  /* 0x000000060600788c */ /* 0x000fe40008f22a70 */
[----:B------:R-:W-:-:S04]  /*0e10*/  USEL UR5, UR5, 0x1, UP0 ;  /* 0x0000000105057887 */ /* 0x000fc80008000000 */
[----:B------:R-:W-:Y:S02]  /*0e20*/  UIADD3 UR7, UPT, UPT, UR5, 0x1, URZ ;  /* 0x0000000105077890 */ /* 0x000fe4000fffe0ff */
[----:B------:R-:W-:Y:S02]  /*0e30*/  UISETP.NE.AND UP0, UPT, UR5, 0x6, UPT ;  /* 0x000000060500788c */ /* 0x000fe4000bf05270 */
[----:B------:R-:W-:Y:S02]  /*0e40*/  UISETP.EQ.XOR UP1, UPT, UR5, 0x6, UP1 ;  /* 0x000000060500788c */ /* 0x000fe40008f22a70 */
[----:B------:R-:W-:Y:S01]  /*0e50*/  USEL UR7, UR7, 0x1, UP0 ;  /* 0x0000000107077887 */ /* 0x000fe20008000000 */
[----:B------:R-:W-:-:S03]  /*0e60*/  UMOV UR5, 0x400 ;  /* 0x0000040000057882 */ /* 0x000fc60000000000 */
[----:B------:R-:W-:Y:S02]  /*0e70*/  UISETP.EQ.XOR UP1, UPT, UR7, 0x6, UP1 ;  /* 0x000000060700788c */ /* 0x000fe40008f22a70 */
[----:B------:R-:W-:Y:S02]  /*0e80*/  UISETP.NE.AND UP0, UPT, UR7, 0x6, UPT ;  /* 0x000000060700788c */ /* 0x000fe4000bf05270 */
[----:B------:R-:W-:Y:S02]  /*0e90*/  USEL UR6, URZ, 0x1, !UP1 ;  /* 0x00000001ff067887 */ /* 0x000fe4000c800000 */
[----:B-1----:R-:W-:Y:S02]  /*0ea0*/  ULEA UR4, UR4, UR5, 0x18 ;  /* 0x0000000504047291 */ /* 0x002fe4000f8ec0ff */
[----:B------:R-:W-:Y:S02]  /*0eb0*/  ULOP3.LUT UR6, UR34, UR6, URZ, 0x3c, !UPT ;  /* 0x0000000622067292 */ /* 0x000fe4000f8e3cff */
[----:B------:R-:W-:-:S02]  /*0ec0*/  USEL UR7, UR7, URZ, UP0 ;  /* 0x000000ff07077287 */ /* 0x000fc40008000000 */
[----:B------:R-:W-:Y:S02]  /*0ed0*/  USHF.L.U32 UR6, UR6, 0x1f, URZ ;  /* 0x0000001f06067899 */ /* 0x000fe400080006ff */
[----:B------:R-:W-:-:S04]  /*0ee0*/  ULEA UR4, UR7, UR4, 0x3 ;  /* 0x0000000407047291 */ /* 0x000fc8000f8e18ff */
[----:B------:R-:W-:-:S05]  /*0ef0*/  MOV R2, UR6 ;  /* 0x0000000600027c02 */ /* 0x000fca0008000f00 */
[----:B------:R-:W1:Y:S02]  /*0f00*/  SYNCS.PHASECHK.TRANS64.TRYWAIT P0, [UR4+0x30], R2 ;  /* 0x00003002ff0075a7 */ /* 0x000e640008001104 */
[----:B-1----:R-:W-:Y:S05]  /*0f10*/  @!P0 BRA `(.L_x_9) ;  /* 0x0000002c005c8947 */ /* 0x002fea0003800000 */
.L_x_42:
[----:B------:R-:W-:-:S13]  /*0f20*/  ELECT P0, URZ, PT ;  /* 0x0000000000ff782f */ /* 0x000fda0003800000 */
[----:B-1----:R-:W-:-:S04]  /*0f30*/  @P0 MOV R2, 0x8800 ;  /* 0x0000880000020802 */ /* 0x002fc80000000f00 */
[----:B------:R5:W-:Y:S03]  /*0f40*/  @P0 SYNCS.ARRIVE.TRANS64 RZ, [UR4], R2 ;  /* 0x00000002ffff09a7 */ /* 0x000be60008000004 */
.L_x_3:
[----:B------:R-:W-:-:S13]  /*0f50*/  ISETP.NE.AND P0, PT, R7, 0x4, PT ;  /* 0x000000040700780c */ /* 0x000fda0003f05270 */
[----:B------:R-:W-:Y:S05]  /*0f60*/  @P0 BRA `(.L_x_10) ;  /* 0x0000000800a80947 */ /* 0x000fea0003800000 */
[----:B------:R-:W1:Y:S08]  /*0f70*/  S2UR UR27, SR_CTAID.Z ;  /* 0x00000000001b79c3 */ /* 0x000e700000002700 */
[----:B------:R-:W-:Y:S01]  /*0f80*/  BAR.SYNC.DEFER_BLOCKING 0x3, 0xa0 ;  /* 0x00c2800000007b1d */ /* 0x000fe20000010000 */
[----:B------:R-:W-:Y:S01]  /*0f90*/  HFMA2 R6, -RZ, RZ, 0, 5.9604644775390625e-08 ;  /* 0x00000001ff067431 */ /* 0x000fe200000001ff */
[----:B------:R-:W-:-:S04]  /*0fa0*/  MOV R5, 0x1 ;  /* 0x0000000100057802 */ /* 0x000fc80000000f00 */
[----:B-1----:R-:W-:Y:S02]  /*0fb0*/  UMOV UR4, 0x400 ;  /* 0x0000040000047882 */ /* 0x002fe40000000000 */
[----:B------:R-:W1:Y:S01]  /*0fc0*/  S2UR UR12, SR_CgaCtaId ;  /* 0x00000000000c79c3 */ /* 0x000e620000008800 */
[----:B------:R-:W-:Y:S02]  /*0fd0*/  UISETP.GT.U32.AND UP0, UPT, UR27, 0x3ff, UPT ;  /* 0x000003ff1b00788c */ /* 0x000fe4000bf04070 */
[----:B-1----:R-:W-:-:S07]  /*0fe0*/  ULEA UR12, UR12, UR4, 0x18 ;  /* 0x000000040c0c7291 */ /* 0x002fce000f8ec0ff */
[----:B------:R-:W-:Y:S05]  /*0ff0*/  BRA.U UP0, `(.L_x_11) ;  /* 0x00000009004c7547 */ /* 0x000fea000b800000 */
[----:B-----5:R-:W1:Y:S01]  /*1000*/  LDS R2, [UR12+0x88] ;  /* 0x0000880cff027984 */ /* 0x020e620008000800 */
[----:B------:R-:W5:Y:S01]  /*1010*/  LDCU UR5, c[0x0][0x374] ;  /* 0x00006e80ff0577ac */ /* 0x000f620008000800 */
[----:B------:R-:W-:Y:S01]  /*1020*/  MOV R5, 0x1 ;  /* 0x0000000100057802 */ /* 0x000fe20000000f00 */
[----:B------:R-:W5:Y:S01]  /*1030*/  LDCU UR16, c[0x0][0x370] ;  /* 0x00006e00ff1077ac */ /* 0x000f620008000800 */
[----:B------:R-:W4:Y:S01]  /*1040*/  LDCU UR37, c[0x0][0x378] ;  /* 0x00006f00ff2577ac */ /* 0x000f220008000800 */
[----:B------:R-:W-:Y:S01]  /*1050*/  UMOV UR41, 0x8a02480 ;  /* 0x08a0248000297882 */ /* 0x000fe20000000000 */
[----:B------:R-:W-:Y:S02]  /*1060*/  USEL UR4, URZ, 0x4000, UP6 ;  /* 0x00004000ff047887 */ /* 0x000fe4000b000000 */
[----:B------:R-:W-:Y:S02]  /*1070*/  USEL UR41, UR41, 0x8a00480, !UP5 ;  /* 0x08a0048029297887 */ /* 0x000fe4000e800000 */
[----:B------:R-:W-:-:S02]  /*1080*/  UIADD3 UR19, UPT, UPT, UR12, 0x35c00, URZ ;  /* 0x00035c000c137890 */ /* 0x000fc4000fffe0ff */
[----:B------:R-:W-:Y:S02]  /*1090*/  UIADD3 UR41, UPT, UPT, UR4, UR41, URZ ;  /* 0x0000002904297290 */ /* 0x000fe4000fffe0ff */
[----:B------:R-:W-:Y:S02]  /*10a0*/  UIADD3 UR20, UPT, UPT, UR12, 0x34400, URZ ;  /* 0x000344000c147890 */ /* 0x000fe4000fffe0ff */
[----:B-----5:R-:W-:Y:S02]  /*10b0*/  UIMAD UR16, UR5, UR16, URZ ;  /* 0x00000010051072a4 */ /* 0x020fe4000f8e02ff */
[----:B------:R-:W-:Y:S02]  /*10c0*/  UIADD3 UR24, UPT, UPT, UR12, 0x4400, URZ ;  /* 0x000044000c187890 */ /* 0x000fe4000fffe0ff */
[----:B----4-:R-:W-:Y:S02]  /*10d0*/  UIMAD UR37, UR16, UR37, URZ ;  /* 0x00000025102572a4 */ /* 0x010fe4000f8e02ff */
[----:B------:R-:W-:-:S02]  /*10e0*/  UIADD3 UR25, UPT, UPT, UR12, 0x1c400, URZ ;  /* 0x0001c4000c197890 */ /* 0x000fc4000fffe0ff */
[----:B------:R-:W-:Y:S02]  /*10f0*/  USHF.R.U32.HI UR19, URZ, 0x4, UR19 ;  /* 0x00000004ff137899 */ /* 0x000fe40008011613 */
[----:B------:R-:W-:Y:S02]  /*1100*/  USHF.R.U32.HI UR20, URZ, 0x4, UR20 ;  /* 0x00000004ff147899 */ /* 0x000fe40008011614 */
[----:B------:R-:W-:Y:S02]  /*1110*/  USHF.R.U32.HI UR24, URZ, 0x4, UR24 ;  /* 0x00000004ff187899 */ /* 0x000fe40008011618 */
[----:B------:R-:W-:Y:S01]  /*1120*/  USHF.R.U32.HI UR25, URZ, 0x4, UR25 ;  /* 0x00000004ff197899 */ /* 0x000fe20008011619 */
[----:B-1----:R-:W-:Y:S01]  /*1130*/  R2UR UR38, R2 ;  /* 0x00000000022672ca */ /* 0x002fe200000e0000 */
[----:B------:R-:W-:Y:S02]  /*1140*/  ULOP3.LUT UR19, UR19, 0x3fc0, URZ, 0xc0, !UPT ;  /* 0x00003fc013137892 */ /* 0x000fe4000f8ec0ff */
[----:B------:R-:W-:-:S02]  /*1150*/  ULOP3.LUT UR20, UR20, 0x3fc0, URZ, 0xc0, !UPT ;  /* 0x00003fc014147892 */ /* 0x000fc4000f8ec0ff */
[----:B------:R-:W-:Y:S02]  /*1160*/  ULOP3.LUT UR24, UR24, 0x3fc0, URZ, 0xc0, !UPT ;  /* 0x00003fc018187892 */ /* 0x000fe4000f8ec0ff */
[----:B------:R-:W-:Y:S02]  /*1170*/  ULOP3.LUT UR25, UR25, 0x3fc0, URZ, 0xc0, !UPT ;  /* 0x00003fc019197892 */ /* 0x000fe4000f8ec0ff */
[----:B------:R-:W-:Y:S02]  /*1180*/  ULOP3.LUT UR19, UR19, 0x10000, URZ, 0xfc, !UPT ;  /* 0x0001000013137892 */ /* 0x000fe4000f8efcff */
[----:B------:R-:W-:Y:S02]  /*1190*/  ULOP3.LUT UR20, UR20, 0x10000, URZ, 0xfc, !UPT ;  /* 0x0001000014147892 */ /* 0x000fe4000f8efcff */
[----:B------:R-:W-:Y:S02]  /*11a0*/  UIADD3 UR10, UPT, UPT, UR38, 0x100, URZ ;  /* 0x00000100260a7890 */ /* 0x000fe4000fffe0ff */
[----:B------:R-:W-:-:S02]  /*11b0*/  UIADD3 UR8, UPT, UPT, UR38, 0x104, URZ ;  /* 0x0000010426087890 */ /* 0x000fc4000fffe0ff */
[----:B------:R-:W-:Y:S02]  /*11c0*/  UIADD3 UR6, UPT, UPT, UR38, -0x7fffff00, URZ ;  /* 0x8000010026067890 */ /* 0x000fe4000fffe0ff */
[----:B------:R-:W-:Y:S02]  /*11d0*/  UIADD3 UR4, UPT, UPT, UR38, -0x7ffffefc, URZ ;  /* 0x8000010426047890 */ /* 0x000fe4000fffe0ff */
[----:B------:R-:W-:Y:S02]  /*11e0*/  UIADD3 UR11, UPT, UPT, UR38, 0x108, URZ ;  /* 0x00000108260b7890 */ /* 0x000fe4000fffe0ff */
[----:B------:R-:W-:Y:S02]  /*11f0*/  UIADD3 UR9, UPT, UPT, UR38, 0x10c, URZ ;  /* 0x0000010c26097890 */ /* 0x000fe4000fffe0ff */
[----:B------:R-:W-:Y:S02]  /*1200*/  UIADD3 UR7, UPT, UPT, UR38, -0x7ffffef8, URZ ;  /* 0x8000010826077890 */ /* 0x000fe4000fffe0ff */
[----:B------:R-:W-:-:S02]  /*1210*/  UIADD3 UR5, UPT, UPT, UR38, -0x7ffffef4, URZ ;  /* 0x8000010c26057890 */ /* 0x000fc4000fffe0ff */
[----:B------:R-:W-:Y:S02]  /*1220*/  USHF.R.U32.HI UR26, URZ, 0x1, UR10 ;  /* 0x00000001ff1a7899 */ /* 0x000fe4000801160a */
[----:B------:R-:W-:Y:S02]  /*1230*/  USHF.R.U32.HI UR18, URZ, 0x1, UR6 ;  /* 0x00000001ff127899 */ /* 0x000fe40008011606 */
[----:B------:R-:W-:Y:S02]  /*1240*/  USHF.R.U32.HI UR17, URZ, 0x1, UR8 ;  /* 0x00000001ff117899 */ /* 0x000fe40008011608 */
[----:B------:R-:W-:Y:S02]  /*1250*/  USHF.R.U32.HI UR16, URZ, 0x1, UR4 ;  /* 0x00000001ff107899 */ /* 0x000fe40008011604 */
[----:B------:R-:W-:Y:S02]  /*1260*/  USHF.R.U32.HI UR52, URZ, 0x1a, UR11 ;  /* 0x0000001aff347899 */ /* 0x000fe4000801160b */
[----:B------:R-:W-:-:S02]  /*1270*/  USHF.R.U32.HI UR46, URZ, 0x1a, UR7 ;  /* 0x0000001aff2e7899 */ /* 0x000fc40008011607 */
[----:B------:R-:W-:Y:S02]  /*1280*/  USHF.R.U32.HI UR42, URZ, 0x1a, UR9 ;  /* 0x0000001aff2a7899 */ /* 0x000fe40008011609 */
[----:B------:R-:W-:Y:S02]  /*1290*/  USHF.R.U32.HI UR40, URZ, 0x1a, UR5 ;  /* 0x0000001aff287899 */ /* 0x000fe40008011605 */
[----:B------:R-:W-:Y:S02]  /*12a0*/  ULOP3.LUT UR26, UR26, 0x60000000, URZ, 0xc0, !UPT ;  /* 0x600000001a1a7892 */ /* 0x000fe4000f8ec0ff */
[----:B------:R-:W-:Y:S02]  /*12b0*/  ULOP3.LUT UR18, UR18, 0x60000000, URZ, 0xc0, !UPT ;  /* 0x6000000012127892 */ /* 0x000fe4000f8ec0ff */
[----:B------:R-:W-:Y:S02]  /*12c0*/  ULOP3.LUT UR17, UR17, 0x60000000, URZ, 0xc0, !UPT ;  /* 0x6000000011117892 */ /* 0x000fe4000f8ec0ff */
[----:B------:R-:W-:-:S02]  /*12d0*/  ULOP3.LUT UR16, UR16, 0x60000000, URZ, 0xc0, !UPT ;  /* 0x6000000010107892 */ /* 0x000fc4000f8ec0ff */
[----:B------:R-:W-:Y:S02]  /*12e0*/  ULOP3.LUT UR52, UR26, 0x30, UR52, 0xf8, !UPT ;  /* 0x000000301a347892 */ /* 0x000fe4000f8ef834 */
[----:B------:R-:W-:Y:S02]  /*12f0*/  ULOP3.LUT UR46, UR18, 0x30, UR46, 0xf8, !UPT ;  /* 0x00000030122e7892 */ /* 0x000fe4000f8ef82e */
[----:B------:R-:W-:Y:S02]  /*1300*/  ULOP3.LUT UR42, UR17, 0x30, UR42, 0xf8, !UPT ;  /* 0x00000030112a7892 */ /* 0x000fe4000f8ef82a */
[----:B------:R-:W-:Y:S02]  /*1310*/  ULOP3.LUT UR40, UR16, 0x30, UR40, 0xf8, !UPT ;  /* 0x0000003010287892 */ /* 0x000fe4000f8ef828 */
[----:B------:R-:W-:Y:S02]  /*1320*/  ULOP3.LUT UR53, UR52, UR41, URZ, 0xfc, !UPT ;  /* 0x0000002934357292 */ /* 0x000fe4000f8efcff */
[----:B------:R-:W-:-:S02]  /*1330*/  ULOP3.LUT UR47, UR46, UR41, URZ, 0xfc, !UPT ;  /* 0x000000292e2f7292 */ /* 0x000fc4000f8efcff */
[----:B------:R-:W-:Y:S02]  /*1340*/  ULOP3.LUT UR43, UR42, UR41, URZ, 0xfc, !UPT ;  /* 0x000000292a2b7292 */ /* 0x000fe4000f8efcff */
[----:B------:R-:W-:Y:S02]  /*1350*/  ULOP3.LUT UR41, UR40, UR41, URZ, 0xfc, !UPT ;  /* 0x0000002928297292 */ /* 0x000fe4000f8efcff */
[----:B------:R-:W-:Y:S02]  /*1360*/  ULOP3.LUT UR24, UR24, 0x10000, URZ, 0xfc, !UPT ;  /* 0x0001000018187892 */ /* 0x000fe4000f8efcff */
[----:B------:R-:W-:Y:S01]  /*1370*/  ULOP3.LUT UR25, UR25, 0x10000, URZ, 0xfc, !UPT ;  /* 0x0001000019197892 */ /* 0x000fe2000f8efcff */
[----:B------:R-:W-:Y:S01]  /*1380*/  UMOV UR36, URZ ;  /* 0x000000ff00247c82 */ /* 0x000fe20008000000 */
[----:B------:R-:W-:Y:S01]  /*1390*/  UMOV UR35, URZ ;  /* 0x000000ff00237c82 */ /* 0x000fe20008000000 */
[----:B------:R-:W-:Y:S01]  /*13a0*/  UMOV UR33, URZ ;  /* 0x000000ff00217c82 */ /* 0x000fe20008000000 */
[----:B------:R-:W-:Y:S01]  /*13b0*/  UMOV UR52, URZ ;  /* 0x000000ff00347c82 */ /* 0x000fe20008000000 */
[----:B------:R-:W-:Y:S01]  /*13c0*/  UMOV UR46, URZ ;  /* 0x000000ff002e7c82 */ /* 0x000fe20008000000 */
[----:B------:R-:W-:Y:S01]  /*13d0*/  UMOV UR42, URZ ;  /* 0x000000ff002a7c82 */ /* 0x000fe20008000000 */
[----:B------:R-:W-:-:S05]  /*13e0*/  UMOV UR40, URZ ;  /* 0x000000ff00287c82 */ /* 0x000fca0008000000 */
.L_x_16:
[----:B------:R-:W-:Y:S01]  /*13f0*/  USHF.L.U32 UR16, UR35, 0x1f, URZ ;  /* 0x0000001f23107899 */ /* 0x000fe200080006ff */
[----:B------:R-:W-:Y:S01]  /*1400*/  SHF.L.U32 R3, R5, 0x1f, RZ ;  /* 0x0000001f05037819 */ /* 0x000fe200000006ff */
[----:B----4-:R-:W-:Y:S02]  /*1410*/  ULEA UR18, UR33, UR12, 0x3 ;  /* 0x0000000c21127291 */ /* 0x010fe4000f8e18ff */
[----:B-1----:R-:W-:Y:S02]  /*1420*/  ULEA UR17, UR36, UR12, 0x3 ;  /* 0x0000000c24117291 */ /* 0x002fe4000f8e18ff */
[----:B------:R-:W-:Y:S01]  /*1430*/  MOV R2, UR16 ;  /* 0x0000001000027c02 */ /* 0x000fe20008000f00 */
[----:B------:R-:W-:Y:S02]  /*1440*/  UIADD3 UR27, UPT, UPT, UR37, UR27, URZ ;  /* 0x0000001b251b7290 */ /* 0x000fe4000fffe0ff */
[----:B------:R-:W-:Y:S02]  /*1450*/  UPLOP3.LUT UP2, UPT, UPT, UPT, UPT, 0x40, 0x4 ;  /* 0x000000000004789c */ /* 0x000fe40003f4e870 */
[----:B-----5:R1:W4:Y:S01]  /*1460*/  SYNCS.PHASECHK.TRANS64.TRYWAIT P1, [UR18], R2 ;  /* 0x00000002ff0075a7 */ /* 0x0203220008021112 */
[----:B------:R-:W-:Y:S01]  /*1470*/  ULEA UR18, UR36, UR38, 0x7 ;  /* 0x0000002624127291 */ /* 0x000fe2000f8e38ff */
[----:B------:R-:W5:Y:S02]  /*1480*/  SYNCS.PHASECHK.TRANS64.TRYWAIT P0, [UR17+0x70], R3 ;  /* 0x00007003ff0075a7 */ /* 0x000f640008001111 */
[----:B-1--45:R-:W-:Y:S09]  /*1490*/  @!P0 BRA `(.L_x_12) ;  /* 0x00000028001c8947 */ /* 0x032ff20003800000 */
.L_x_44:
[----:B------:R-:W-:-:S05]  /*14a0*/  UMOV UR31, URZ ;  /* 0x000000ff001f7c82 */ /* 0x000fca0008000000 */
.L_x_15:
[----:B------:R-:W-:Y:S02]  /*14b0*/  USHF.L.U32 UR34, UR33, 0xa, URZ ;  /* 0x0000000a21227899 */ /* 0x000fe400080006ff */
[----:B------:R-:W-:Y:S02]  /*14c0*/  UIADD3 UR26, UPT, UPT, UR33, 0x1, URZ ;  /* 0x00000001211a7890 */ /* 0x000fe4000fffe0ff */
[----:B------:R-:W-:Y:S02]  /*14d0*/  UISETP.GT.U32.AND UP0, UPT, UR31, 0xe, UPT ;  /* 0x0000000e1f00788c */ /* 0x000fe4000bf04070 */
[----:B------:R-:W-:Y:S02]  /*14e0*/  UIADD3 UR30, UPT, UPT, UR34, 0x6, URZ ;  /* 0x00000006221e7890 */ /* 0x000fe4000fffe0ff */
[----:B----4-:R-:W-:Y:S02]  /*14f0*/  ULEA UR64, UR33, UR20, 0x6 ;  /* 0x0000001421407291 */ /* 0x010fe4000f8e30ff */
[----:B------:R-:W-:Y:S01]  /*1500*/  ULEA UR60, UR33, UR19, 0x6 ;  /* 0x00000013213c7291 */ /* 0x000fe2000f8e30ff */
[----:B------:R-:W-:Y:S01]  /*1510*/  PLOP3.LUT P0, PT, PT, PT, UP0, 0x80, 0x8 ;  /* 0x000000000008781c */ /* 0x000fe20003f0f008 */
[----:B------:R-:W-:Y:S02]  /*1520*/  ULEA UR16, UR33, UR12, 0x3 ;  /* 0x0000000c21107291 */ /* 0x000fe4000f8e18ff */
[----:B------:R-:W-:Y:S02]  /*1530*/  UISETP.NE.AND UP1, UPT, UR26, 0x6, UPT ;  /* 0x000000061a00788c */ /* 0x000fe4000bf25270 */
[----:B------:R-:W-:Y:S02]  /*1540*/  UIADD3 UR56, UPT, UPT, UR34, UR25, URZ ;  /* 0x0000001922387290 */ /* 0x000fe4000fffe0ff */
[----:B------:R-:W-:Y:S02]  /*1550*/  UIADD3 UR54, UPT, UPT, UR34, UR24, URZ ;  /* 0x0000001822367290 */ /* 0x000fe4000fffe0ff */
[----:B------:R-:W-:Y:S02]  /*1560*/  UIADD3 UR50, UPT, UPT, UR25, 0x2, UR34 ;  /* 0x0000000219327890 */ /* 0x000fe4000fffe022 */
[----:B------:R-:W-:Y:S02]  /*1570*/  UIADD3 UR48, UPT, UPT, UR24, 0x2, UR34 ;  /* 0x0000000218307890 */ /* 0x000fe4000fffe022 */
[----:B------:R-:W-:Y:S02]  /*1580*/  UIADD3 UR44, UPT, UPT, UR25, 0x4, UR34 ;  /* 0x00000004192c7890 */ /* 0x000fe4000fffe022 */
[----:B------:R-:W-:Y:S02]  /*1590*/  UIADD3 UR32, UPT, UPT, UR30, UR25, URZ ;  /* 0x000000191e207290 */ /* 0x000fe4000fffe0ff */
[----:B------:R-:W-:Y:S02]  /*15a0*/  UIADD3 UR62, UPT, UPT, UR64, 0x20, URZ ;  /* 0x00000020403e7890 */ /* 0x000fe4000fffe0ff */
[----:B------:R-:W-:Y:S02]  /*15b0*/  UIADD3 UR58, UPT, UPT, UR60, 0x20, URZ ;  /* 0x000000203c3a7890 */ /* 0x000fe4000fffe0ff */
[----:B------:R-:W-:Y:S02]  /*15c0*/  UIADD3 UR34, UPT, UPT, UR24, 0x4, UR34 ;  /* 0x0000000418227890 */ /* 0x000fe4000fffe022 */
[----:B------:R-:W-:Y:S02]  /*15d0*/  UIADD3 UR29, UPT, UPT, UR16, 0x30, URZ ;  /* 0x00000030101d7890 */ /* 0x000fe4000fffe0ff */
[----:B------:R-:W-:Y:S02]  /*15e0*/  USEL UR28, URZ, 0x1, UP1 ;  /* 0x00000001ff1c7887 */ /* 0x000fe40008800000 */
[----:B------:R-:W-:Y:S02]  /*15f0*/  UIADD3 UR30, UPT, UPT, UR30, UR24, URZ ;  /* 0x000000181e1e7290 */ /* 0x000fe4000fffe0ff */
[----:B------:R-:W-:Y:S01]  /*1600*/  USEL UR33, UR26, URZ, UP1 ;  /* 0x000000ff1a217287 */ /* 0x000fe20008800000 */
[----:B------:R-:W-:Y:S01]  /*1610*/  UMOV UR65, 0x4008 ;  /* 0x0000400800417882 */ /* 0x000fe20000000000 */
        /* <DEDUP_REMOVED lines=8> */
[----:B-----5:R-:W-:Y:S05]  /*16a0*/  @P1 BRA `(.L_x_13) ;  /* 0x0000000000101947 */ /* 0x020fea0003800000 */
[----:B------:R-:W-:Y:S06]  /*16b0*/  USHF.L.U32 UR26, UR35, 0x1f, URZ ;  /* 0x0000001f231a7899 */ /* 0x000fec00080006ff */
[----:B-1----:R-:W-:Y:S04]  /*16c0*/  MOV R2, UR26 ;  /* 0x0000001a00027c02 */ /* 0x002fe80008000f00 */
[----:B------:R-:W1:Y:S02]  /*16d0*/  SYNCS.PHASECHK.TRANS64.TRYWAIT P1, [UR16], R2 ;  /* 0x00000002ff0075a7 */ /* 0x000e640008021110 */
[----:B-1----:R-:W-:Y:S05]  /*16e0*/  @!P1 BRA `(.L_x_14) ;  /* 0x0000002400a89947 */ /* 0x002fea0003800000 */
.L_x_13:
[----:B------:R-:W-:Y:S01]  /*16f0*/  ULOP3.LUT UR35, UR35, UR28, URZ, 0x3c, !UPT ;  /* 0x0000001c23237292 */ /* 0x000fe2000f8e3cff */
[----:B------:R-:W-:Y:S01]  /*1700*/  PLOP3.LUT P1, PT, PT, PT, PT, 0x80, 0x8 ;  /* 0x000000000008781c */ /* 0x000fe20003f2f070 */
[----:B------:R-:W-:Y:S01]  /*1710*/  @!UP0 ULEA UR26, UR33, UR12, 0x3 ;  /* 0x0000000c211a8291 */ /* 0x000fe2000f8e18ff */
[----:B------:R4:W-:Y:S01]  /*1720*/  UTCCP.T.S.4x32dp128bit tmem[UR38+0x100], gdesc[UR64] ;  /* 0x00010040260079e7 */ /* 0x0009e20009100000 */
[----:B------:R-:W-:Y:S01]  /*1730*/  @!UP0 USHF.L.U32 UR16, UR35, 0x1f, URZ ;  /* 0x0000001f23108899 */ /* 0x000fe200080006ff */
[----:B------:R4:W-:Y:S01]  /*1740*/  UTCCP.T.S.4x32dp128bit tmem[UR38+0x104], gdesc[UR62] ;  /* 0x0001043e260079e7 */ /* 0x0009e20009100000 */
[----:B------:R4:W-:Y:S01]  /*1750*/  UTCCP.T.S.4x32dp128bit tmem[UR38+0x108], gdesc[UR60] ;  /* 0x0001083c260079e7 */ /* 0x0009e20009100000 */
[----:B------:R4:W-:Y:S01]  /*1760*/  UTCCP.T.S.4x32dp128bit tmem[UR38+0x10c], gdesc[UR58] ;  /* 0x00010c3a260079e7 */ /* 0x0009e20009100000 */
[----:B------:R4:W-:Y:S01]  /*1770*/  UTCOMMA gdesc[UR54], gdesc[UR56], tmem[UR18], tmem[UR52], idesc[UR53], tmem[UR10], UP2 ;  /* 0xc00a3438360075ea */ /* 0x0009e20009000012 */
[----:B------:R-:W-:Y:S01]  /*1780*/  UMOV UR66, UR34 ;  /* 0x0000002200427c82 */ /* 0x000fe20008000000 */
[----:B------:R-:W-:Y:S01]  /*1790*/  UMOV UR67, 0x40004040 ;  /* 0x4000404000437882 */ /* 0x000fe20000000000 */
[----:B-1----:R-:W-:Y:S01]  /*17a0*/  MOV R2, UR16 ;  /* 0x0000001000027c02 */ /* 0x002fe20008000f00 */
[----:B------:R4:W-:Y:S01]  /*17b0*/  UTCOMMA gdesc[UR48], gdesc[UR50], tmem[UR18], tmem[UR46], idesc[UR47], tmem[UR6], UPT ;  /* 0xc0062e32300075ea */ /* 0x0009e2000b800012 */
[----:B------:R-:W-:Y:S01]  /*17c0*/  UMOV UR68, UR32 ;  /* 0x0000002000447c82 */ /* 0x000fe20008000000 */
[----:B------:R-:W-:Y:S01]  /*17d0*/  UMOV UR69, 0x40004040 ;  /* 0x4000404000457882 */ /* 0x000fe20000000000 */
[----:B------:R-:W-:Y:S01]  /*17e0*/  UMOV UR70, UR30 ;  /* 0x0000001e00467c82 */ /* 0x000fe20008000000 */
[----:B------:R-:W-:Y:S01]  /*17f0*/  UMOV UR71, 0x40004040 ;  /* 0x4000404000477882 */ /* 0x000fe20000000000 */
[----:B------:R4:W-:Y:S01]  /*1800*/  UTCOMMA gdesc[UR66], gdesc[UR44], tmem[UR18], tmem[UR42], idesc[UR43], tmem[UR8], UPT ;  /* 0xc0082a2c420075ea */ /* 0x0009e2000b800012 */
[----:B------:R4:W-:Y:S01]  /*1810*/  UTCOMMA gdesc[UR70], gdesc[UR68], tmem[UR18], tmem[UR40], idesc[UR41], tmem[UR4], UPT ;  /* 0xc0042844460075ea */ /* 0x0009e2000b800012 */
[----:B------:R4:W-:Y:S01]  /*1820*/  UTCBAR [UR29], URZ ;  /* 0x000000ff1d0073e9 */ /* 0x0009e200080000ff */
[----:B------:R4:W5:Y:S01]  /*1830*/  @!P0 SYNCS.PHASECHK.TRANS64.TRYWAIT P1, [UR26], R2 ;  /* 0x00000002ff0085a7 */ /* 0x000962000802111a */
[----:B------:R-:W-:Y:S02]  /*1840*/  UIADD3 UR31, UPT, UPT, UR31, 0x1, URZ ;  /* 0x000000011f1f7890 */ /* 0x000fe4000fffe0ff */
[----:B------:R-:W-:Y:S02]  /*1850*/  UPLOP3.LUT UP2, UPT, UPT, UPT, UPT, 0x80, 0x8 ;  /* 0x000000000008789c */ /* 0x000fe40003f4f070 */
[----:B------:R-:W-:Y:S09]  /*1860*/  UISETP.NE.AND UP0, UPT, UR31, 0x10, UPT ;  /* 0x000000101f00788c */ /* 0x000ff2000bf05270 */
[----:B------:R-:W-:Y:S05]  /*1870*/  BRA.U UP0, `(.L_x_15) ;  /* 0xfffffffd000c7547 */ /* 0x000fea000b83ffff */
[----:B------:R-:W-:Y:S02]  /*1880*/  UIADD3 UR17, UPT, UPT, UR17, 0x60, URZ ;  /* 0x0000006011117890 */ /* 0x000fe4000fffe0ff */
[----:B------:R-:W-:-:S04]  /*1890*/  UIADD3 UR36, UPT, UPT, UR36, 0x1, URZ ;  /* 0x0000000124247890 */ /* 0x000fc8000fffe0ff */
[----:B------:R-:W-:-:S03]  /*18a0*/  UISETP.NE.AND UP0, UPT, UR36, 0x2, UPT ;  /* 0x000000022400788c */ /* 0x000fc6000bf05270 */
[----:B------:R1:W-:Y:S01]  /*18b0*/  UTCBAR [UR17], URZ ;  /* 0x000000ff110073e9 */ /* 0x0003e200080000ff */
[----:B------:R-:W-:Y:S02]  /*18c0*/  USEL UR36, UR36, URZ, UP0 ;  /* 0x000000ff24247287 */ /* 0x000fe40008000000 */
[----:B------:R-:W-:Y:S02]  /*18d0*/  USEL UR16, URZ, 0x1, UP0 ;  /* 0x00000001ff107887 */ /* 0x000fe40008000000 */
[----:B------:R-:W-:-:S04]  /*18e0*/  UISETP.GE.AND UP0, UPT, UR27, 0x400, UPT ;  /* 0x000004001b00788c */ /* 0x000fc8000bf06270 */
[----:B------:R-:W-:-:S05]  /*18f0*/  LOP3.LUT R5, R5, UR16, RZ, 0x3c, !PT ;  /* 0x0000001005057c12 */ /* 0x000fca000f8e3cff */
[----:B------:R-:W-:Y:S05]  /*1900*/  BRA.U !UP0, `(.L_x_16) ;  /* 0xfffffff908b87547 */ /* 0x000fea000b83ffff */
[----:B------:R-:W-:-:S06]  /*1910*/  UIADD3 UR36, UPT, UPT, UR36, 0x1, URZ ;  /* 0x0000000124247890 */ /* 0x000fcc000fffe0ff */
[----:B------:R-:W-:Y:S02]  /*1920*/  MOV R6, UR36 ;  /* 0x0000002400067c02 */ /* 0x000fe40008000f00 */
.L_x_11:
[----:B------:R-:W1:Y:S02]  /*1930*/  S2R R3, SR_CgaCtaId ;  /* 0x0000000000037919 */ /* 0x000e640000008800 */
[----:B-1--45:R-:W-:-:S04]  /*1940*/  LOP3.LUT R2, R3, 0x1, RZ, 0xc0, !PT ;  /* 0x0000000103027812 */ /* 0x032fc800078ec0ff */
[----:B------:R-:W-:-:S13]  /*1950*/  ISETP.NE.U32.AND P0, PT, R2, 0x1, PT ;  /* 0x000000010200780c */ /* 0x000fda0003f05070 */
[----:B------:R-:W-:Y:S05]  /*1960*/  @!P0 BRA `(.L_x_10) ;  /* 0x0000000000288947 */ /* 0x000fea0003800000 */
[C---:B------:R-:W-:Y:S02]  /*1970*/  ISETP.NE.AND P0, PT, R6.reuse, 0x2, PT ;  /* 0x000000020600780c */ /* 0x040fe40003f05270 */
[----:B------:R-:W-:Y:S02]  /*1980*/  MOV R2, 0x400 ;  /* 0x0000040000027802 */ /* 0x000fe40000000f00 */
[----:B------:R-:W-:Y:S02]  /*1990*/  SEL R4, RZ, 0x1, P0 ;  /* 0x00000001ff047807 */ /* 0x000fe40000000000 */
[----:B------:R-:W-:Y:S02]  /*19a0*/  LEA R2, R3, R2, 0x18 ;  /* 0x0000000203027211 */ /* 0x000fe400078ec0ff */
[----:B------:R-:W-:Y:S02]  /*19b0*/  SEL R3, R6, RZ, P0 ;  /* 0x000000ff06037207 */ /* 0x000fe40000000000 */
[----:B------:R-:W-:-:S03]  /*19c0*/  LOP3.LUT R4, R5, R4, RZ, 0x3c, !PT ;  /* 0x0000000405047212 */ /* 0x000fc600078e3cff */
[----:B------:R-:W-:Y:S02]  /*19d0*/  IMAD R2, R3, 0x8, R2 ;  /* 0x0000000803027824 */ /* 0x000fe400078e0202 */
[----:B------:R-:W-:-:S04]  /*19e0*/  IMAD.U32 R4, R4, -0x80000000, RZ ;  /* 0x8000000004047824 */ /* 0x000fc800078e00ff */
[----:B------:R-:W1:Y:S02]  /*19f0*/  SYNCS.PHASECHK.TRANS64.TRYWAIT P0, [R2+URZ+0x70], R4 ;  /* 0x00007004020075a7 */ /* 0x000e6400080011ff */
[----:B-1----:R-:W-:Y:S05]  /*1a00*/  @!P0 BRA `(.L_x_17) ;  /* 0x0000002400008947 */ /* 0x002fea0003800000 */
.L_x_10:
[----:B------:R-:W-:-:S13]  /*1a10*/  ISETP.GT.AND P0, PT, R7, 0x3, PT ;  /* 0x000000030700780c */ /* 0x000fda0003f04270 */
[----:B-1234-:R-:W-:Y:S05]  /*1a20*/  @P0 EXIT ;  /* 0x000000000000094d */ /* 0x01efea0003800000 */
[----:B------:R-:W-:Y:S05]  /*1a30*/  BRA.U !UP4, `(.L_x_18) ;  /* 0x000000010cb87547 */ /* 0x000fea000b800000 */
[----:B------:R-:W1:Y:S01]  /*1a40*/  S2UR UR6, SR_CgaCtaId ;  /* 0x00000000000679c3 */ /* 0x000e620000008800 */
[----:B------:R-:W-:Y:S01]  /*1a50*/  NOP ;  /* 0x0000000000007918 */ /* 0x000fe20000000000 */
[----:B------:R-:W-:Y:S01]  /*1a60*/  UMOV UR4, 0x40 ;  /* 0x0000004000047882 */ /* 0x000fe20000000000 */
[----:B------:R-:W-:Y:S01]  /*1a70*/  UMOV UR5, 0x400 ;  /* 0x0000040000057882 */ /* 0x000fe20000000000 */
[----:B-1----:R-:W-:Y:S02]  /*1a80*/  ULEA UR4, UR6, UR4, 0x18 ;  /* 0x0000000406047291 */ /* 0x002fe4000f8ec0ff */
[----:B------:R-:W-:-:S07]  /*1a90*/  ULEA UR5, UR6, UR5, 0x18 ;  /* 0x0000000506057291 */ /* 0x000fce000f8ec0ff */
[----:B-----5:R-:W1:Y:S02]  /*1aa0*/  LDS.U8 R2, [UR4] ;  /* 0x00000004ff027984 */ /* 0x020e640008000000 */
[----:B-1----:R-:W-:-:S13]  /*1ab0*/  ISETP.NE.AND P0, PT, R2, RZ, PT ;  /* 0x000000ff0200720c */ /* 0x002fda0003f05270 */
[----:B------:R-:W-:Y:S05]  /*1ac0*/  @P0 BRA `(.L_x_19) ;  /* 0x00000000007c0947 */ /* 0x000fea0003800000 */
[----:B------:R-:W-:-:S13]  /*1ad0*/  ELECT P0, URZ, PT ;  /* 0x0000000000ff782f */ /* 0x000fda0003800000 */
[----:B------:R-:W-:Y:S05]  /*1ae0*/  @!P0 BRA `(.L_x_20) ;  /* 0x0000000000848947 */ /* 0x000fea0003800000 */
[----:B------:R-:W-:Y:S01]  /*1af0*/  UMOV UR4, 0x10 ;  /* 0x0000001000047882 */ /* 0x000fe20000000000 */
[----:B------:R-:W-:-:S04]  /*1b00*/  IMAD.MOV.U32 R3, RZ, RZ, 0xffff ;  /* 0x0000ffffff037424 */ /* 0x000fc800078e00ff */
[----:B------:R-:W-:Y:S04]  /*1b10*/  DEPBAR.LE SB1, 0x36 ;  /* 0x00009d800000791a */ /* 0x000fe80000000000 */
[----:B------:R-:W1:Y:S02]  /*1b20*/  UTCATOMSWS.FIND_AND_SET.ALIGN UP0, UR4, UR4 ;  /* 0x00000004000475e3 */ /* 0x000e640008000800 */
[----:B-1----:R-:W-:Y:S01]  /*1b30*/  PLOP3.LUT P0, PT, PT, PT, UP0, 0x80, 0x8 ;  /* 0x000000000008781c */ /* 0x002fe20003f0f008 */
[----:B------:R-:W-:-:S03]  /*1b40*/  IMAD.U32 R4, RZ, RZ, UR4 ;  /* 0x00000004ff047e24 */ /* 0x000fc6000f8e00ff */
[----:B------:R-:W-:-:S04]  /*1b50*/  SEL R2, RZ, 0xffffffff, !P0 ;  /* 0xffffffffff027807 */ /* 0x000fc80004000000 */
[----:B------:R-:W-:Y:S01]  /*1b60*/  ISETP.NE.AND P0, PT, R2, RZ, PT ;  /* 0x000000ff0200720c */ /* 0x000fe20003f05270 */
[----:B------:R-:W-:-:S12]  /*1b70*/  IMAD.MOV.U32 R2, RZ, RZ, 0x1 ;  /* 0x00000001ff027424 */ /* 0x000fd800078e00ff */
[----:B------:R-:W-:Y:S05]  /*1b80*/  @P0 BRA `(.L_x_21) ;  /* 0x0000000000240947 */ /* 0x000fea0003800000 */
.L_x_22:
[----:B------:R-:W-:Y:S05]  /*1b90*/  NANOSLEEP 0x64 ;  /* 0x000000640000795d */ /* 0x000fea0003800000 */
[----:B------:R-:W-:-:S05]  /*1ba0*/  UMOV UR4, 0x10 ;  /* 0x0000001000047882 */ /* 0x000fca0000000000 */
[----:B------:R-:W-:Y:S04]  /*1bb0*/  DEPBAR.LE SB1, 0x36 ;  /* 0x00009d800000791a */ /* 0x000fe80000000000 */
[----:B------:R-:W1:Y:S02]  /*1bc0*/  UTCATOMSWS.FIND_AND_SET.ALIGN UP0, UR4, UR4 ;  /* 0x00000004000475e3 */ /* 0x000e640008000800 */
[----:B-1----:R-:W-:-:S04]  /*1bd0*/  PLOP3.LUT P0, PT, PT, PT, UP0, 0x80, 0x8 ;  /* 0x000000000008781c */ /* 0x002fc80003f0f008 */
[----:B------:R-:W-:-:S04]  /*1be0*/  SEL R4, RZ, 0xffffffff, !P0 ;  /* 0xffffffffff047807 */ /* 0x000fc80004000000 */
[----:B------:R-:W-:Y:S01]  /*1bf0*/  ISETP.NE.AND P0, PT, R4, RZ, PT ;  /* 0x000000ff0400720c */ /* 0x000fe20003f05270 */
[----:B------:R-:W-:-:S12]  /*1c00*/  IMAD.U32 R4, RZ, RZ, UR4 ;  /* 0x00000004ff047e24 */ /* 0x000fd8000f8e00ff */
[----:B------:R-:W-:Y:S05]  /*1c10*/  @!P0 BRA `(.L_x_22) ;  /* 0xfffffffc00dc8947 */ /* 0x000fea000383ffff */
.L_x_21:
[C---:B------:R-:W-:Y:S01]  /*1c20*/  VIADD R5, R4.reuse, 0x10 ;  /* 0x0000001004057836 */ /* 0x040fe20000000000 */
[----:B------:R-:W-:Y:S01]  /*1c30*/  UMOV UR4, 0x50 ;  /* 0x0000005000047882 */ /* 0x000fe20000000000 */
[----:B------:R-:W-:Y:S01]  /*1c40*/  SHF.L.U32 R3, R3, R4, RZ ;  /* 0x0000000403037219 */ /* 0x000fe200000006ff */
[----:B------:R-:W-:Y:S01]  /*1c50*/  ULEA UR4, UR6, UR4, 0x18 ;  /* 0x0000000406047291 */ /* 0x000fe2000f8ec0ff */
[----:B------:R-:W-:Y:S01]  /*1c60*/  IMAD.SHL.U32 R4, R4, 0x20, RZ ;  /* 0x0000002004047824 */ /* 0x000fe200078e00ff */
[----:B------:R-:W-:-:S04]  /*1c70*/  SHF.L.U32 R2, R2, R5, RZ ;  /* 0x0000000502027219 */ /* 0x000fc800000006ff */
[----:B------:R-:W-:-:S05]  /*1c80*/  LOP3.LUT R2, R2, R3, RZ, 0xfc, !PT ;  /* 0x0000000302027212 */ /* 0x000fca00078efcff */
[----:B------:R1:W-:Y:S04]  /*1c90*/  ATOMS.OR RZ, [UR4], R2 ;  /* 0x00000002ffff798c */ /* 0x0003e8000b000004 */
[----:B------:R1:W-:Y:S01]  /*1ca0*/  STS [UR5+0x88], R4 ;  /* 0x00008804ff007988 */ /* 0x0003e20008000805 */
[----:B------:R-:W-:Y:S05]  /*1cb0*/  BRA `(.L_x_20) ;  /* 0x0000000000107947 */ /* 0x000fea0003800000 */
.L_x_19:
[----:B------:R-:W-:-:S05]  /*1cc0*/  MOV R2, 0xffffffff ;  /* 0xffffffff00027802 */ /* 0x000fca0000000f00 */
[----:B------:R1:W-:Y:S02]  /*1cd0*/  STS [UR5+0x88], R2 ;  /* 0x00008802ff007988 */ /* 0x0003e40008000805 */
[----:B-1----:R-:W-:Y:S02]  /*1ce0*/  MOV R2, 0x1d00 ;  /* 0x00001d0000027802 */ /* 0x002fe40000000f00 */
[----:B------:R-:W-:Y:S05]  /*1cf0*/  CALL.REL.NOINC `($__internal_1_$__cuda_sm10x_tcgen05_guardrail_trap_phase_invalid_during_alloc) ;  /* 0x0000002000807944 */ /* 0x000fea0003c00000 */
.L_x_20:
[----:B------:R-:W-:Y:S05]  /*1d00*/  WARPSYNC.ALL ;  /* 0x0000000000007948 */ /* 0x000fea0003800000 */
[----:B------:R-:W-:Y:S01]  /*1d10*/  NOP ;  /* 0x0000000000007918 */ /* 0x000fe20000000000 */
.L_x_18:
[----:B------:R-:W2:Y:S08]  /*1d20*/  S2UR UR4, SR_CgaCtaId ;  /* 0x00000000000479c3 */ /* 0x000eb00000008800 */
[----:B------:R-:W-:Y:S06]  /*1d30*/  BAR.SYNC.DEFER_BLOCKING 0x3, 0xa0 ;  /* 0x00c2800000007b1d */ /* 0x000fec0000010000 */
[----:B------:R-:W-:-:S02]  /*1d40*/  UMOV UR5, 0x400 ;  /* 0x0000040000057882 */ /* 0x000fc40000000000 */
[----:B------:R-:W3:Y:S01]  /*1d50*/  S2UR UR35, SR_CTAID.Z ;  /* 0x00000000002379c3 */ /* 0x000ee20000002700 */
[----:B--2---:R-:W-:-:S06]  /*1d60*/  ULEA UR4, UR4, UR5, 0x18 ;  /* 0x0000000504047291 */ /* 0x004fcc000f8ec0ff */
[----:B------:R-:W-:Y:S01]  /*1d70*/  MOV R3, UR4 ;  /* 0x0000000400037c02 */ /* 0x000fe20008000f00 */
[----:B---3--:R-:W-:-:S04]  /*1d80*/  UISETP.GT.U32.AND UP0, UPT, UR35, 0x3ff, UPT ;  /* 0x000003ff2300788c */ /* 0x008fc8000bf04070 */
[----:B------:R2:W3:Y:S05]  /*1d90*/  LDS R65, [R3+0x88] ;  /* 0x0000880003417984 */ /* 0x0004ea0000000800 */
[----:B------:R-:W-:Y:S05]  /*1da0*/  BRA.U UP0, `(.L_x_23) ;  /* 0x0000001900ec7547 */ /* 0x000fea000b800000 */
[----:B------:R-:W4:Y:S01]  /*1db0*/  LDCU.64 UR4, c[0x0][0x648] ;  /* 0x0000c900ff0477ac */ /* 0x000f220008000a00 */
[----:B-1---5:R-:W-:Y:S01]  /*1dc0*/  IMAD.SHL.U32 R2, R0, 0x40, RZ ;  /* 0x0000004000027824 */ /* 0x022fe200078e00ff */
[----:B------:R-:W-:Y:S01]  /*1dd0*/  SHF.R.U32.HI R0, RZ, 0x5, R0 ;  /* 0x00000005ff007819 */ /* 0x000fe20000011600 */
[----:B------:R-:W1:Y:S01]  /*1de0*/  S2UR UR32, SR_CgaCtaId ;  /* 0x00000000002079c3 */ /* 0x000e620000008800 */
[----:B------:R-:W5:Y:S01]  /*1df0*/  LDCU UR39, c[0x0][0x374] ;  /* 0x00006e80ff2777ac */ /* 0x000f620008000800 */
[----:B------:R-:W2:Y:S01]  /*1e00*/  S2R R41, SR_LANEID ;  /* 0x0000000000297919 */ /* 0x000ea20000000000 */
[----:B------:R-:W-:Y:S01]  /*1e10*/  LOP3.LUT R5, R2, 0x7c0, RZ, 0xc0, !PT ;  /* 0x000007c002057812 */ /* 0x000fe200078ec0ff */
[----:B------:R-:W-:Y:S01]  /*1e20*/  BSSY B1, `(.L_x_23) ;  /* 0x00001b3000017945 */ /* 0x000fe20003800000 */
[----:B------:R-:W3:Y:S01]  /*1e30*/  LDCU.64 UR44, c[0x0][0x348] ;  /* 0x00006900ff2c77ac */ /* 0x000ee20008000a00 */
[----:B------:R-:W-:Y:S01]  /*1e40*/  IMAD.U32 R63, RZ, RZ, UR35 ;  /* 0x00000023ff3f7e24 */ /* 0x000fe2000f8e00ff */
[----:B------:R-:W-:Y:S01]  /*1e50*/  CS2R R42, SRZ ;  /* 0x00000000002a7805 */ /* 0x000fe2000001ff00 */
[C---:B------:R-:W-:Y:S01]  /*1e60*/  IMAD R2, R0.reuse, 0x800, R5 ;  /* 0x0000080000027824 */ /* 0x040fe200078e0205 */
[----:B------:R-:W1:Y:S01]  /*1e70*/  S2UR UR30, SR_CgaCtaId ;  /* 0x00000000001e79c3 */ /* 0x000e620000008800 */
[----:B------:R-:W5:Y:S01]  /*1e80*/  LDCU UR37, c[0x0][0x370] ;  /* 0x00006e00ff2577ac */ /* 0x000f620008000800 */
[----:B------:R-:W-:Y:S01]  /*1e90*/  IMAD.MOV.U32 R44, RZ, RZ, RZ ;  /* 0x000000ffff2c7224 */ /* 0x000fe200078e00ff */
[C---:B---3--:R-:W-:Y:S01]  /*1ea0*/  LEA R61, R0.reuse, R65, 0x15 ;  /* 0x00000041003d7211 */ /* 0x048fe200078ea8ff */
[----:B------:R-:W-:Y:S01]  /*1eb0*/  IMAD.IADD R2, R3, 0x1, R2 ;  /* 0x0000000103027824 */ /* 0x000fe200078e0202 */
[----:B------:R-:W3:Y:S01]  /*1ec0*/  LDCU UR48, c[0x0][0x378] ;  /* 0x00006f00ff3077ac */ /* 0x000ee20008000800 */
[----:B------:R-:W-:-:S02]  /*1ed0*/  IMAD R62, R0, 0x4, R3 ;  /* 0x00000004003e7824 */ /* 0x000fc400078e0203 */
[----:B------:R-:W1:Y:S01]  /*1ee0*/  S2UR UR28, SR_CgaCtaId ;  /* 0x00000000001c79c3 */ /* 0x000e620000008800 */
[----:B----4-:R-:W-:Y:S01]  /*1ef0*/  UIMAD.WIDE.U32 UR6, UR35, UR5, URZ ;  /* 0x00000005230672a5 */ /* 0x010fe2000f8e00ff */
[C---:B------:R-:W-:Y:S01]  /*1f00*/  VIADD R5, R2.reuse, 0x430 ;  /* 0x0000043002057836 */ /* 0x040fe20000000000 */
[----:B------:R-:W-:Y:S01]  /*1f10*/  UMOV UR33, 0x400 ;  /* 0x0000040000217882 */ /* 0x000fe20000000000 */
[C---:B------:R-:W-:Y:S01]  /*1f20*/  VIADD R4, R2.reuse, 0x420 ;  /* 0x0000042002047836 */ /* 0x040fe20000000000 */
[----:B------:R-:W-:Y:S02]  /*1f30*/  UIADD3 UR5, UPT, UPT, -UR7, UR35, URZ ;  /* 0x0000002307057290 */ /* 0x000fe4000fffe1ff */
[----:B------:R-:W-:Y:S01]  /*1f40*/  SHF.R.U32.HI R60, RZ, 0x3, R5 ;  /* 0x00000003ff3c7819 */ /* 0x000fe20000011605 */
[----:B------:R-:W4:Y:S01]  /*1f50*/  S2UR UR26, SR_CgaCtaId ;  /* 0x00000000001a79c3 */ /* 0x000f220000008800 */
[----:B------:R-:W-:Y:S01]  /*1f60*/  USHF.R.U32.HI UR5, URZ, UR23, UR5 ;  /* 0x00000017ff057299 */ /* 0x000fe20008011605 */
[----:B------:R-:W-:Y:S01]  /*1f70*/  SHF.R.U32.HI R47, RZ, 0x3, R4 ;  /* 0x00000003ff2f7819 */ /* 0x000fe20000011604 */
[----:B------:R-:W-:Y:S01]  /*1f80*/  UIADD3 UR42, UP3, UPT, UR44, 0x240, URZ ;  /* 0x000002402c2a7890 */ /* 0x000fe2000ff7e0ff */
[----:B------:R-:W-:Y:S01]  /*1f90*/  LOP3.LUT R60, R5, 0x30, R60, 0x78, !PT ;  /* 0x00000030053c7812 */ /* 0x000fe200078e783c */
[----:B------:R-:W1:Y:S01]  /*1fa0*/  LDCU UR6, c[0x0][0x658] ;  /* 0x0000cb00ff0677ac */ /* 0x000e620008000800 */
[C---:B------:R-:W-:Y:S01]  /*1fb0*/  VIADD R5, R2.reuse, 0x410 ;  /* 0x0000041002057836 */ /* 0x040fe20000000000 */
[----:B------:R-:W-:Y:S01]  /*1fc0*/  IADD3 R2, PT, PT, R2, 0x400, RZ ;  /* 0x0000040002027810 */ /* 0x000fe20007ffe0ff */
[----:B------:R-:W2:Y:S01]  /*1fd0*/  S2UR UR24, SR_CgaCtaId ;  /* 0x00000000001879c3 */ /* 0x000ea20000008800 */
[----:B------:R-:W-:Y:S01]  /*1fe0*/  UIADD3 UR5, UPT, UPT, UR7, UR5, URZ ;  /* 0x0000000507057290 */ /* 0x000fe2000fffe0ff */
[----:B------:R-:W-:Y:S01]  /*1ff0*/  LOP3.LUT R47, R4, 0x30, R47, 0x78, !PT ;  /* 0x00000030042f7812 */ /* 0x000fe200078e782f */
[----:B------:R-:W-:Y:S01]  /*2000*/  UIADD3 UR40, UP2, UPT, UR44, 0x240, URZ ;  /* 0x000002402c287890 */ /* 0x000fe2000ff5e0ff */
[----:B------:R-:W-:Y:S01]  /*2010*/  SHF.R.U32.HI R46, RZ, 0x3, R5 ;  /* 0x00000003ff2e7819 */ /* 0x000fe20000011605 */
[----:B------:R-:W-:Y:S01]  /*2020*/  USHF.R.U32.HI UR34, URZ, UR22, UR5 ;  /* 0x00000016ff227299 */ /* 0x000fe20008011605 */
[----:B------:R-:W-:Y:S01]  /*2030*/  SHF.R.U32.HI R45, RZ, 0x3, R2 ;  /* 0x00000003ff2d7819 */ /* 0x000fe20000011602 */
[----:B------:R-:W-:Y:S01]  /*2040*/  UIADD3 UR38, UP1, UPT, UR44, 0x240, URZ ;  /* 0x000002402c267890 */ /* 0x000fe2000ff3e0ff */
[----:B------:R-:W-:Y:S01]  /*2050*/  LOP3.LUT R46, R5, 0x30, R46, 0x78, !PT ;  /* 0x00000030052e7812 */ /* 0x000fe200078e782e */
[----:B------:R-:W-:Y:S01]  /*2060*/  UIADD3 UR34, UPT, UPT, -UR34, URZ, URZ ;  /* 0x000000ff22227290 */ /* 0x000fe2000fffe1ff */
[----:B------:R-:W-:Y:S01]  /*2070*/  LOP3.LUT R45, R2, 0x30, R45, 0x78, !PT ;  /* 0x00000030022d7812 */ /* 0x000fe200078e782d */
[----:B------:R-:W-:-:S02]  /*2080*/  UIADD3 UR36, UP0, UPT, UR44, 0x240, URZ ;  /* 0x000002402c247890 */ /* 0x000fc4000ff1e0ff */
[----:B------:R-:W-:Y:S01]  /*2090*/  UIMAD UR34, UR34, UR4, UR35 ;  /* 0x00000004222272a4 */ /* 0x000fe2000f8e0223 */
[----:B------:R-:W2:Y:S03]  /*20a0*/  LDCU.64 UR4, c[0x0][0x660] ;  /* 0x0000cc00ff0477ac */ /* 0x000ea60008000a00 */
[----:B-1----:R-:W-:Y:S02]  /*20b0*/  UIMAD.WIDE.U32 UR6, UR34, UR6, URZ ;  /* 0x00000006220672a5 */ /* 0x002fe4000f8e00ff */
[----:B-----5:R-:W-:Y:S02]  /*20c0*/  UIMAD UR49, UR39, UR37, URZ ;  /* 0x00000025273172a4 */ /* 0x020fe4000f8e02ff */
[----:B------:R-:W-:Y:S01]  /*20d0*/  UIADD3 UR6, UPT, UPT, UR34, -UR7, URZ ;  /* 0x8000000722067290 */ /* 0x000fe2000fffe0ff */
[----:B------:R-:W-:Y:S01]  /*20e0*/  UMOV UR31, 0x400 ;  /* 0x00000400001f7882 */ /* 0x000fe20000000000 */
[----:B------:R-:W-:-:S02]  /*20f0*/  UMOV UR29, 0x400 ;  /* 0x00000400001d7882 */ /* 0x000fc40000000000 */
[----:B------:R-:W-:Y:S01]  /*2100*/  USHF.R.U32.HI UR6, URZ, UR21, UR6 ;  /* 0x00000015ff067299 */ /* 0x000fe20008011606 */
[----:B------:R-:W-:Y:S01]  /*2110*/  UMOV UR27, 0x400 ;  /* 0x00000400001b7882 */ /* 0x000fe20000000000 */
[----:B------:R-:W-:Y:S02]  /*2120*/  UMOV UR25, 0x400 ;  /* 0x0000040000197882 */ /* 0x000fe40000000000 */
[----:B------:R-:W-:Y:S01]  /*2130*/  UIADD3 UR6, UPT, UPT, UR7, UR6, URZ ;  /* 0x0000000607067290 */ /* 0x000fe2000fffe0ff */
[----:B------:R-:W1:Y:S03]  /*2140*/  LDCU.64 UR46, c[0x0][0x358] ;  /* 0x00006b00ff2e77ac */ /* 0x000e660008000a00 */
[----:B------:R-:W-:Y:S01]  /*2150*/  USHF.R.U32.HI UR6, URZ, UR13, UR6 ;  /* 0x0000000dff067299 */ /* 0x000fe20008011606 */
[----:B------:R-:W5:Y:S03]  /*2160*/  LDCU UR20, c[0x0][0x658] ;  /* 0x0000cb00ff1477ac */ /* 0x000f660008000800 */
[----:B--2---:R-:W-:Y:S01]  /*2170*/  UIMAD.WIDE.U32 UR8, UR6, UR5, URZ ;  /* 0x00000005060872a5 */ /* 0x004fe2000f8e00ff */
[----:B------:R-:W2:Y:S01]  /*2180*/  LDCU UR19, c[0x0][0x654] ;  /* 0x0000ca80ff1377ac */ /* 0x000ea20008000800 */
[----:B------:R-:W1:Y:S05]  /*2190*/  LDCU.64 UR10, c[0x0][0x648] ;  /* 0x0000c900ff0a77ac */ /* 0x000e6a0008000a00 */
[----:B------:R-:W-:-:S04]  /*21a0*/  UMOV UR7, UR9 ;  /* 0x0000000900077c82 */ /* 0x000fc80008000000 */
[----:B------:R-:W1:Y:S01]  /*21b0*/  LDCU.64 UR8, c[0x0][0x660] ;  /* 0x0000cc00ff0877ac */ /* 0x000e620008000a00 */
[----:B------:R-:W-:Y:S02]  /*21c0*/  UIADD3 UR5, UPT, UPT, UR6, -UR7, URZ ;  /* 0x8000000706057290 */ /* 0x000fe4000fffe0ff */
[----:B------:R-:W-:Y:S02]  /*21d0*/  ULEA UR18, UR32, UR33, 0x18 ;  /* 0x0000002120127291 */ /* 0x000fe4000f8ec0ff */
[----:B------:R-:W-:Y:S02]  /*21e0*/  USHF.R.U32.HI UR5, URZ, UR15, UR5 ;  /* 0x0000000fff057299 */ /* 0x000fe40008011605 */
[----:B------:R-:W-:Y:S02]  /*21f0*/  ULEA UR17, UR30, UR31, 0x18 ;  /* 0x0000001f1e117291 */ /* 0x000fe4000f8ec0ff */
[----:B------:R-:W-:Y:S02]  /*2200*/  UIADD3 UR7, UPT, UPT, UR7, UR5, URZ ;  /* 0x0000000507077290 */ /* 0x000fe4000fffe0ff */
[----:B------:R-:W-:-:S02]  /*2210*/  ULEA UR16, UR28, UR29, 0x18 ;  /* 0x0000001d1c107291 */ /* 0x000fc4000f8ec0ff */
[----:B------:R-:W-:Y:S02]  /*2220*/  USHF.R.U32.HI UR7, URZ, UR14, UR7 ;  /* 0x0000000eff077299 */ /* 0x000fe40008011607 */
[----:B----4-:R-:W-:Y:S01]  /*2230*/  ULEA UR12, UR26, UR27, 0x18 ;  /* 0x0000001b1a0c7291 */ /* 0x010fe2000f8ec0ff */
[----:B------:R-:W4:Y:S01]  /*2240*/  LDCU UR5, c[0x0][0x654] ;  /* 0x0000ca80ff0577ac */ /* 0x000f220008000800 */
[----:B------:R-:W-:Y:S02]  /*2250*/  UIADD3 UR7, UPT, UPT, -UR7, URZ, URZ ;  /* 0x000000ff07077290 */ /* 0x000fe4000fffe1ff */
[----:B------:R-:W-:Y:S02]  /*2260*/  UIADD3.X UR43, UPT, UPT, URZ, UR45, URZ, UP3, !UPT ;  /* 0x0000002dff2b7290 */ /* 0x000fe40009ffe4ff */
[----:B------:R-:W-:Y:S02]  /*2270*/  UIMAD UR4, UR7, UR4, UR6 ;  /* 0x00000004070472a4 */ /* 0x000fe4000f8e0206 */
[----:B------:R-:W-:-:S02]  /*2280*/  UIADD3 UR6, UPT, UPT, -UR6, URZ, URZ ;  /* 0x000000ff06067290 */ /* 0x000fc4000fffe1ff */
[----:B------:R-:W-:Y:S02]  /*2290*/  ULEA UR7, UR24, UR25, 0x18 ;  /* 0x0000001918077291 */ /* 0x000fe4000f8ec0ff */
[----:B------:R-:W-:Y:S01]  /*22a0*/  IMAD.U32 R66, RZ, RZ, UR4 ;  /* 0x00000004ff427e24 */ /* 0x000fe2000f8e00ff */
[----:B------:R-:W-:Y:S02]  /*22b0*/  UIADD3.X UR41, UPT, UPT, URZ, UR45, URZ, UP2, !UPT ;  /* 0x0000002dff297290 */ /* 0x000fe400097fe4ff */
[----:B------:R-:W-:Y:S02]  /*22c0*/  UIADD3.X UR39, UPT, UPT, URZ, UR45, URZ, UP1, !UPT ;  /* 0x0000002dff277290 */ /* 0x000fe40008ffe4ff */
[----:B----4-:R-:W-:Y:S02]  /*22d0*/  UIMAD UR5, UR6, UR5, UR34 ;  /* 0x00000005060572a4 */ /* 0x010fe4000f8e0222 */
[----:B------:R-:W-:Y:S02]  /*22e0*/  UIADD3.X UR37, UPT, UPT, URZ, UR45, URZ, UP0, !UPT ;  /* 0x0000002dff257290 */ /* 0x000fe400087fe4ff */
[----:B---3--:R-:W-:-:S02]  /*22f0*/  UIMAD UR34, UR49, UR48, URZ ;  /* 0x00000030312272a4 */ /* 0x008fc4000f8e02ff */
[----:B-12--5:R-:W-:-:S10]  /*2300*/  IMAD.U32 R67, RZ, RZ, UR5 ;  /* 0x00000005ff437e24 */ /* 0x026fd4000f8e00ff */
.L_x_36:
[C---:B------:R-:W-:Y:S01]  /*2310*/  LEA R40, R42.reuse, R3, 0x3 ;  /* 0x000000032a287211 */ /* 0x040fe200078e18ff */
[----:B------:R-:W-:Y:S01]  /*2320*/  BSSY B0, `(.L_x_24) ;  /* 0x0000005000007945 */ /* 0x000fe20003800000 */
[----:B------:R-:W-:Y:S02]  /*2330*/  SHF.L.U32 R5, R43, 0x1f, RZ ;  /* 0x0000001f2b057819 */ /* 0x000fe400000006ff */
[----:B------:R-:W-:Y:S02]  /*2340*/  LEA R64, R42, R61, 0x7 ;  /* 0x0000003d2a407211 */ /* 0x000fe400078e38ff */
[----:B-1----:R-:W1:Y:S02]  /*2350*/  SYNCS.PHASECHK.TRANS64.TRYWAIT P0, [R40+URZ+0x60], R5 ;  /* 0x00006005280075a7 */ /* 0x002e6400080011ff */
[----:B-1----:R-:W-:Y:S05]  /*2360*/  @!P0 BRA `(.L_x_25) ;  /* 0x0000001800c08947 */ /* 0x002fea0003800000 */
.L_x_48:
[----:B------:R-:W-:Y:S05]  /*2370*/  BSYNC B0 ;  /* 0x0000000000007941 */ /* 0x000fea0003800000 */
.L_x_24:
[----:B------:R-:W-:Y:S01]  /*2380*/  R2UR UR4, R64 ;  /* 0x00000000400472ca */ /* 0x000fe200000e0000 */
[----:B------:R-:W-:Y:S02]  /*2390*/  IMAD.SHL.U32 R2, R44, 0x4, RZ ;  /* 0x000000042c027824 */ /* 0x000fe400078e00ff */
[----:B------:R-:W-:Y:S02]  /*23a0*/  IMAD.SHL.U32 R67, R67, 0x80, RZ ;  /* 0x0000008043437824 */ /* 0x000fe400078e00ff */
[----:B------:R-:W-:Y:S01]  /*23b0*/  IMAD.SHL.U32 R66, R66, 0x80, RZ ;  /* 0x0000008042427824 */ /* 0x000fe200078e00ff */
[----:B------:R-:W-:-:S04]  /*23c0*/  LEA.HI R37, R2, R2, RZ, 0x1 ;  /* 0x0000000202257211 */ /* 0x000fc800078f08ff */
[----:B------:R-:W-:-:S03]  /*23d0*/  LOP3.LUT R37, R37, 0xfffffffe, RZ, 0xc0, !PT ;  /* 0xfffffffe25257812 */ /* 0x000fc600078ec0ff */
[----:B-1----:R-:W1:Y:S02]  /*23e0*/  LDTM.x32 R4, tmem[UR4] ;  /* 0x00000004000479ee */ /* 0x002e6400082c0000 */
[----:B------:R-:W-:-:S04]  /*23f0*/  IMAD.IADD R56, R2, 0x1, -R37 ;  /* 0x0000000102387824 */ /* 0x000fc800078e0a25 */
[----:B------:R-:W-:Y:S01]  /*2400*/  IMAD R48, R56, 0x2000, R45 ;  /* 0x0000200038307824 */ /* 0x000fe200078e022d */
[----:B-1----:R-:W-:Y:S02]  /*2410*/  FMNMX.NAN R58, |R15|, |R31|, !PT ;  /* 0x4000001f0f3a7209 */ /* 0x002fe40007820200 */
[----:B------:R-:W-:Y:S02]  /*2420*/  FMNMX.NAN R50, |R19|, |R35|, !PT ;  /* 0x4000002313327209 */ /* 0x000fe40007820200 */
[----:B------:R-:W-:Y:S02]  /*2430*/  F2FP.BF16.F32.PACK_AB R39, R11, R10 ;  /* 0x0000000a0b27723e */ /* 0x000fe400000010ff */
[----:B------:R-:W-:Y:S02]  /*2440*/  F2FP.BF16.F32.PACK_AB R37, R7, R6 ;  /* 0x000000060725723e */ /* 0x000fe400000010ff */
[----:B------:R-:W-:Y:S02]  /*2450*/  F2FP.BF16.F32.PACK_AB R38, R9, R8 ;  /* 0x000000080926723e */ /* 0x000fe400000010ff */
[----:B------:R-:W-:-:S02]  /*2460*/  F2FP.BF16.F32.PACK_AB R36, R5, R4 ;  /* 0x000000040524723e */ /* 0x000fc400000010ff */
[----:B------:R-:W-:Y:S02]  /*2470*/  FMNMX.NAN R49, |R18|, |R34|, !PT ;  /* 0x4000002212317209 */ /* 0x000fe40007820200 */
[----:B------:R-:W-:Y:S01]  /*2480*/  FMNMX3.NAN R58, |R7|, |R23|, R58, !PT ;  /* 0x40000017073a7276 */ /* 0x000fe2000782023a */
[----:B------:R1:W-:Y:S01]  /*2490*/  STS.128 [R48], R36 ;  /* 0x0000002430007388 */ /* 0x0003e20000000c00 */
[----:B------:R-:W-:Y:S02]  /*24a0*/  F2FP.BF16.F32.PACK_AB R53, R15, R14 ;  /* 0x0000000e0f35723e */ /* 0x000fe400000010ff */
[----:B------:R-:W-:Y:S02]  /*24b0*/  FMNMX.NAN R7, |R14|, |R30|, !PT ;  /* 0x4000001e0e077209 */ /* 0x000fe40007820200 */
[----:B------:R-:W-:Y:S02]  /*24c0*/  FMNMX.NAN R15, |R16|, |R32|, !PT ;  /* 0x40000020100f7209 */ /* 0x000fe40007820200 */
[----:B------:R-:W-:-:S02]  /*24d0*/  F2FP.BF16.F32.PACK_AB R54, R17, R16 ;  /* 0x000000101136723e */ /* 0x000fc400000010ff */
[----:B------:R-:W-:Y:S02]  /*24e0*/  FMNMX3.NAN R11, |R11|, |R27|, R50, !PT ;  /* 0x4000001b0b0b7276 */ /* 0x000fe40007820232 */
[----:B------:R-:W-:Y:S02]  /*24f0*/  FMNMX.NAN R14, |R17|, |R33|, !PT ;  /* 0x40000021110e7209 */ /* 0x000fe40007820200 */
[C---:B------:R-:W-:Y:S02]  /*2500*/  FMNMX.NAN R16, |R13|.reuse, |R29|, !PT ;  /* 0x4000001d0d107209 */ /* 0x040fe40007820200 */
[----:B------:R-:W-:Y:S01]  /*2510*/  F2FP.BF16.F32.PACK_AB R52, R13, R12 ;  /* 0x0000000c0d34723e */ /* 0x000fe200000010ff */
[C---:B------:R-:W-:Y:S01]  /*2520*/  IMAD R13, R56.reuse, 0x2000, R46 ;  /* 0x00002000380d7824 */ /* 0x040fe200078e022e */
[----:B------:R-:W-:Y:S02]  /*2530*/  F2FP.BF16.F32.PACK_AB R51, R35, R34 ;  /* 0x000000222333723e */ /* 0x000fe400000010ff */
[----:B------:R-:W-:Y:S01]  /*2540*/  F2FP.BF16.F32.PACK_AB R55, R19, R18 ;  /* 0x000000121337723e */ /* 0x000fe200000010ff */
[----:B------:R-:W-:Y:S01]  /*2550*/  IMAD R18, R56, 0x2000, R60 ;  /* 0x0000200038127824 */ /* 0x000fe200078e023c */
[----:B------:R-:W-:-:S02]  /*2560*/  F2FP.BF16.F32.PACK_AB R50, R33, R32 ;  /* 0x000000202132723e */ /* 0x000fc400000010ff */
[----:B------:R-:W-:Y:S01]  /*2570*/  FMNMX.NAN R17, |R12|, |R28|, !PT ;  /* 0x4000001c0c117209 */ /* 0x000fe20007820200 */
[----:B------:R-:W-:Y:S01]  /*2580*/  IMAD R12, R56, 0x2000, R47 ;  /* 0x00002000380c7824 */ /* 0x000fe200078e022f */
[-C--:B------:R-:W-:Y:S01]  /*2590*/  FMNMX3.NAN R10, |R10|, |R26|.reuse, R49, !PT ;  /* 0x4000001a0a0a7276 */ /* 0x080fe20007820231 */
[----:B------:R2:W-:Y:S01]  /*25a0*/  STS.128 [R13], R52 ;  /* 0x000000340d007388 */ /* 0x0005e20000000c00 */
[----:B------:R-:W-:Y:S02]  /*25b0*/  F2FP.BF16.F32.PACK_AB R35, R27, R26 ;  /* 0x0000001a1b23723e */ /* 0x000fe400000010ff */
[----:B------:R-:W-:Y:S02]  /*25c0*/  F2FP.BF16.F32.PACK_AB R33, R23, R22 ;  /* 0x000000161721723e */ /* 0x000fe400000010ff */
[----:B------:R-:W-:Y:S02]  /*25d0*/  F2FP.BF16.F32.PACK_AB R34, R25, R24 ;  /* 0x000000181922723e */ /* 0x000fe400000010ff */
[----:B------:R-:W-:-:S02]  /*25e0*/  F2FP.BF16.F32.PACK_AB R32, R21, R20 ;  /* 0x000000141520723e */ /* 0x000fc400000010ff */
[----:B------:R-:W-:Y:S02]  /*25f0*/  F2FP.BF16.F32.PACK_AB R49, R31, R30 ;  /* 0x0000001e1f31723e */ /* 0x000fe400000010ff */
[----:B-1----:R-:W-:Y:S01]  /*2600*/  F2FP.BF16.F32.PACK_AB R48, R29, R28 ;  /* 0x0000001c1d30723e */ /* 0x002fe200000010ff */
[----:B------:R2:W-:Y:S01]  /*2610*/  STS.128 [R12], R32 ;  /* 0x000000200c007388 */ /* 0x0005e20000000c00 */
[----:B------:R-:W-:Y:S02]  /*2620*/  FMNMX3.NAN R7, |R6|, |R22|, R7, !PT ;  /* 0x4000001606077276 */ /* 0x000fe40007820207 */
[----:B------:R-:W-:Y:S01]  /*2630*/  FMNMX3.NAN R14, |R9|, |R25|, R14, !PT ;  /* 0x40000019090e7276 */ /* 0x000fe2000782020e */
[----:B------:R2:W-:Y:S01]  /*2640*/  STS.128 [R18], R48 ;  /* 0x0000003012007388 */ /* 0x0005e20000000c00 */
[----:B------:R-:W-:Y:S02]  /*2650*/  FMNMX3.NAN R15, |R8|, |R24|, R15, !PT ;  /* 0x40000018080f7276 */ /* 0x000fe4000782020f */
[----:B------:R-:W-:Y:S01]  /*2660*/  FMNMX3.NAN R5, |R5|, |R21|, R16, !PT ;  /* 0x4000001505057276 */ /* 0x000fe20007820210 */
[----:B------:R1:W-:Y:S06]  /*2670*/  MEMBAR.ALL.CTA ;  /* 0x0000000000007992 */ /* 0x0003ec0000008000 */
[----:B-1----:R-:W1:Y:S01]  /*2680*/  FENCE.VIEW.ASYNC.S ;  /* 0x00000000000073c6 */ /* 0x002e620000000000 */
[----:B------:R-:W-:-:S02]  /*2690*/  FMNMX3.NAN R4, |R4|, |R20|, R17, !PT ;  /* 0x4000001404047276 */ /* 0x000fc40007820211 */
[----:B------:R-:W-:Y:S02]  /*26a0*/  FMNMX.NAN R11, R11, R58, !PT ;  /* 0x0000003a0b0b7209 */ /* 0x000fe40007820000 */
[----:B------:R-:W-:Y:S02]  /*26b0*/  FMNMX.NAN R7, R10, R7, !PT ;  /* 0x000000070a077209 */ /* 0x000fe40007820000 */
[----:B------:R-:W-:Y:S02]  /*26c0*/  FMNMX3.NAN R5, R5, R14, R11, !PT ;  /* 0x0000000e05057276 */ /* 0x000fe4000782000b */
[----:B------:R-:W-:-:S04]  /*26d0*/  FMNMX3.NAN R4, R4, R15, R7, !PT ;  /* 0x0000000f04047276 */ /* 0x000fc80007820007 */
[----:B------:R-:W-:-:S04]  /*26e0*/  FMNMX3.NAN R5, R4, R5, RZ, !PT ;  /* 0x0000000504057276 */ /* 0x000fc800078200ff */
[----:B------:R-:W-:Y:S01]  /*26f0*/  FMNMX R68, RZ, R5, !PT ;  /* 0x00000005ff447209 */ /* 0x000fe20007800000 */
[----:B-1----:R-:W-:Y:S06]  /*2700*/  BAR.SYNC.DEFER_BLOCKING 0x2, 0x80 ;  /* 0x0082000000007b1d */ /* 0x002fec0000010000 */
[----:B------:R-:W-:Y:S05]  /*2710*/  BRA.U !UP4, `(.L_x_26) ;  /* 0x000000010c447547 */ /* 0x000fea000b800000 */
[----:B------:R-:W-:Y:S01]  /*2720*/  IMAD.SHL.U32 R56, R56, 0x1000, RZ ;  /* 0x0000100038387824 */ /* 0x000fe200078e00ff */
[----:B------:R-:W-:Y:S02]  /*2730*/  MOV R3, UR18 ;  /* 0x0000001200037c02 */ /* 0x000fe40008000f00 */
[----:B------:R-:W-:Y:S02]  /*2740*/  PLOP3.LUT P0, PT, PT, PT, PT, 0x80, 0x8 ;  /* 0x000000000008781c */ /* 0x000fe40003f0f070 */
[----:B------:R-:W-:-:S05]  /*2750*/  IADD3 R4, PT, PT, R3, R56, R56 ;  /* 0x0000003803047210 */ /* 0x000fca0007ffe038 */
[----:B------:R-:W-:-:S07]  /*2760*/  VIADD R4, R4, 0x400 ;  /* 0x0000040004047836 */ /* 0x000fce0000000000 */
.L_x_27:
[----:B------:R-:W-:Y:S02]  /*2770*/  PLOP3.LUT P1, PT, P1, P0, PT, 0xf2, 0x2f ;  /* 0x00000000002f781c */ /* 0x000fe40000f21e72 */
[----:B------:R-:W-:-:S08]  /*2780*/  @P0 R2UR P1, UR6, R67 ;  /* 0x00000000430602ca */ /* 0x000fd00000020000 */
[----:B------:R-:W-:Y:S02]  /*2790*/  PLOP3.LUT P1, PT, P1, P0, PT, 0xf2, 0x2f ;  /* 0x00000000002f781c */ /* 0x000fe40000f21e72 */
[----:B------:R-:W-:-:S08]  /*27a0*/  @P0 R2UR.OR P1, UR5, R66 ;  /* 0x00000000420502ca */ /* 0x000fd00000120000 */
[----:B------:R-:W-:Y:S02]  /*27b0*/  PLOP3.LUT P1, PT, P1, P0, PT, 0xf2, 0x2f ;  /* 0x00000000002f781c */ /* 0x000fe40000f21e72 */
[----:B------:R-:W-:-:S08]  /*27c0*/  @P0 R2UR.OR P1, UR4, R4 ;  /* 0x00000000040402ca */ /* 0x000fd00000120000 */
[----:B------:R-:W-:Y:S02]  /*27d0*/  @P0 PLOP3.LUT P0, PT, P1, PT, PT, 0x80, 0x8 ;  /* 0x000000000008081c */ /* 0x000fe40000f0f070 */
[----:B------:R-:W-:-:S03]  /*27e0*/  PLOP3.LUT P1, PT, PT, PT, PT, 0x80, 0x8 ;  /* 0x000000000008781c */ /* 0x000fc60003f2f070 */
[----:B------:R1:W-:Y:S08]  /*27f0*/  UTMASTG.2D [UR4], [UR42], desc[URZ] ;  /* 0x0000ff042a0073b5 */ /* 0x0003f00008009000 */
[----:B-1----:R-:W-:Y:S05]  /*2800*/  @P0 BRA.U.ANY `(.L_x_27) ;  /* 0xfffffffd00d80947 */ /* 0x002fea000393ffff */
[----:B------:R0:W-:Y:S01]  /*2810*/  UTMACMDFLUSH ;  /* 0x00000000000079b7 */ /* 0x0001e20000000000 */
[----:B------:R-:W-:-:S04]  /*2820*/  DEPBAR.LE SB0, 0x1 ;  /* 0x000080400000791a */ /* 0x000fc80000000000 */
.L_x_26:
[----:B------:R-:W-:Y:S01]  /*2830*/  R2UR UR4, R64 ;  /* 0x00000000400472ca */ /* 0x000fe200000e0000 */
[----:B------:R-:W-:Y:S01]  /*2840*/  BAR.SYNC.DEFER_BLOCKING 0x2, 0x80 ;  /* 0x0082000000007b1d */ /* 0x000fe20000010000 */
[----:B------:R-:W-:-:S05]  /*2850*/  VIADD R38, R2, 0x1 ;  /* 0x0000000102267836 */ /* 0x000fca0000000000 */
[----:B------:R-:W-:-:S04]  /*2860*/  LEA.HI R69, R38, R38, RZ, 0x1 ;  /* 0x0000002626457211 */ /* 0x000fc800078f08ff */
[----:B------:R-:W-:Y:S02]  /*2870*/  LOP3.LUT R69, R69, 0xfffffffe, RZ, 0xc0, !PT ;  /* 0xfffffffe45457812 */ /* 0x000fe400078ec0ff */
[----:B--2---:R-:W1:Y:S03]  /*2880*/  LDTM.x32 R4, tmem[UR4+0x20] ;  /* 0x00002004000479ee */ /* 0x004e6600082c0000 */
[----:B------:R-:W-:Y:S01]  /*2890*/  IMAD.IADD R69, R38, 0x1, -R69 ;  /* 0x0000000126457824 */ /* 0x000fe200078e0a45 */
[----:B-1----:R-:W-:Y:S02]  /*28a0*/  FMNMX.NAN R36, |R35|, |R19|, !PT ;  /* 0x4000001323247209 */ /* 0x002fe40007820200 */
[-C--:B------:R-:W-:Y:S02]  /*28b0*/  F2FP.BF16.F32.PACK_AB R51, R19, R18.reuse ;  /* 0x000000121333723e */ /* 0x080fe400000010ff */
[----:B------:R-:W-:-:S02]  /*28c0*/  FMNMX.NAN R37, |R34|, |R18|, !PT ;  /* 0x4000001222257209 */ /* 0x000fc40007820200 */
[----:B------:R-:W-:Y:S02]  /*28d0*/  FMNMX.NAN R19, |R30|, |R14|, !PT ;  /* 0x4000000e1e137209 */ /* 0x000fe40007820200 */
[----:B------:R-:W-:Y:S02]  /*28e0*/  FMNMX.NAN R18, |R31|, |R15|, !PT ;  /* 0x4000000f1f127209 */ /* 0x000fe40007820200 */
[----:B------:R-:W-:Y:S02]  /*28f0*/  F2FP.BF16.F32.PACK_AB R39, R35, R34 ;  /* 0x000000222327723e */ /* 0x000fe400000010ff */
[C---:B------:R-:W-:Y:S02]  /*2900*/  FMNMX3.NAN R35, |R11|.reuse, |R27|, R36, !PT ;  /* 0x4000001b0b237276 */ /* 0x040fe40007820224 */
[----:B------:R-:W-:Y:S02]  /*2910*/  F2FP.BF16.F32.PACK_AB R59, R11, R10 ;  /* 0x0000000a0b3b723e */ /* 0x000fe400000010ff */
[----:B------:R-:W-:-:S02]  /*2920*/  FMNMX3.NAN R34, |R10|, |R26|, R37, !PT ;  /* 0x4000001a0a227276 */ /* 0x000fc40007820225 */
[----:B------:R-:W-:Y:S02]  /*2930*/  FMNMX3.NAN R11, |R6|, |R22|, R19, !PT ;  /* 0x40000016060b7276 */ /* 0x000fe40007820213 */
[C---:B------:R-:W-:Y:S02]  /*2940*/  F2FP.BF16.F32.PACK_AB R57, R7.reuse, R6 ;  /* 0x000000060739723e */ /* 0x040fe400000010ff */
[----:B------:R-:W-:Y:S02]  /*2950*/  FMNMX3.NAN R10, |R7|, |R23|, R18, !PT ;  /* 0x40000017070a7276 */ /* 0x000fe40007820212 */
[----:B------:R-:W-:Y:S02]  /*2960*/  FMNMX.NAN R6, |R33|, |R17|, !PT ;  /* 0x4000001121067209 */ /* 0x000fe40007820200 */
[----:B------:R-:W-:Y:S01]  /*2970*/  F2FP.BF16.F32.PACK_AB R50, R17, R16 ;  /* 0x000000101132723e */ /* 0x000fe200000010ff */
[----:B------:R-:W-:Y:S01]  /*2980*/  IMAD R17, R69, 0x2000, R45 ;  /* 0x0000200045117824 */ /* 0x000fe200078e022d */
[----:B------:R-:W-:-:S02]  /*2990*/  F2FP.BF16.F32.PACK_AB R49, R15, R14 ;  /* 0x0000000e0f31723e */ /* 0x000fc400000010ff */
[----:B------:R-:W-:Y:S01]  /*29a0*/  FMNMX.NAN R7, |R32|, |R16|, !PT ;  /* 0x4000001020077209 */ /* 0x000fe20007820200 */
[----:B------:R-:W-:Y:S01]  /*29b0*/  IMAD R16, R69, 0x2000, R46 ;  /* 0x0000200045107824 */ /* 0x000fe200078e022e */
[----:B------:R-:W-:Y:S02]  /*29c0*/  F2FP.BF16.F32.PACK_AB R58, R9, R8 ;  /* 0x00000008093a723e */ /* 0x000fe400000010ff */
[----:B------:R-:W-:Y:S02]  /*29d0*/  F2FP.BF16.F32.PACK_AB R56, R5, R4 ;  /* 0x000000040538723e */ /* 0x000fe400000010ff */
[----:B------:R-:W-:Y:S02]  /*29e0*/  FMNMX.NAN R14, |R29|, |R13|, !PT ;  /* 0x4000000d1d0e7209 */ /* 0x000fe40007820200 */
[----:B------:R-:W-:Y:S01]  /*29f0*/  F2FP.BF16.F32.PACK_AB R48, R13, R12 ;  /* 0x0000000c0d30723e */ /* 0x000fe200000010ff */
[----:B------:R-:W-:Y:S01]  /*2a00*/  IMAD R13, R69, 0x2000, R47 ;  /* 0x00002000450d7824 */ /* 0x000fe200078e022f */
[----:B------:R-:W-:Y:S01]  /*2a10*/  F2FP.BF16.F32.PACK_AB R55, R27, R26 ;  /* 0x0000001a1b37723e */ /* 0x000fe200000010ff */
[----:B------:R1:W-:Y:S01]  /*2a20*/  STS.128 [R17], R56 ;  /* 0x0000003811007388 */ /* 0x0003e20000000c00 */
[----:B------:R-:W-:-:S02]  /*2a30*/  F2FP.BF16.F32.PACK_AB R53, R23, R22 ;  /* 0x000000161735723e */ /* 0x000fc400000010ff */
[----:B------:R-:W-:Y:S01]  /*2a40*/  FMNMX.NAN R15, |R28|, |R12|, !PT ;  /* 0x4000000c1c0f7209 */ /* 0x000fe20007820200 */
[----:B------:R-:W-:Y:S01]  /*2a50*/  IMAD R12, R69, 0x2000, R60 ;  /* 0x00002000450c7824 */ /* 0x000fe200078e023c */
[----:B------:R-:W-:Y:S01]  /*2a60*/  F2FP.BF16.F32.PACK_AB R54, R25, R24 ;  /* 0x000000181936723e */ /* 0x000fe200000010ff */
[----:B------:R1:W-:Y:S01]  /*2a70*/  STS.128 [R16], R48 ;  /* 0x0000003010007388 */ /* 0x0003e20000000c00 */
[----:B------:R-:W-:Y:S02]  /*2a80*/  F2FP.BF16.F32.PACK_AB R52, R21, R20 ;  /* 0x000000141534723e */ /* 0x000fe400000010ff */
[----:B------:R-:W-:Y:S02]  /*2a90*/  F2FP.BF16.F32.PACK_AB R37, R31, R30 ;  /* 0x0000001e1f25723e */ /* 0x000fe400000010ff */
[----:B------:R-:W-:Y:S01]  /*2aa0*/  F2FP.BF16.F32.PACK_AB R38, R33, R32 ;  /* 0x000000202126723e */ /* 0x000fe200000010ff */
[----:B------:R1:W-:Y:S01]  /*2ab0*/  STS.128 [R13], R52 ;  /* 0x000000340d007388 */ /* 0x0003e20000000c00 */
[----:B------:R-:W-:-:S02]  /*2ac0*/  F2FP.BF16.F32.PACK_AB R36, R29, R28 ;  /* 0x0000001c1d24723e */ /* 0x000fc400000010ff */
[----:B------:R-:W-:Y:S02]  /*2ad0*/  FMNMX3.NAN R6, |R9|, |R25|, R6, !PT ;  /* 0x4000001909067276 */ /* 0x000fe40007820206 */
[----:B------:R-:W-:Y:S01]  /*2ae0*/  FMNMX3.NAN R7, |R8|, |R24|, R7, !PT ;  /* 0x4000001808077276 */ /* 0x000fe20007820207 */
[----:B------:R1:W-:Y:S01]  /*2af0*/  STS.128 [R12], R36 ;  /* 0x000000240c007388 */ /* 0x0003e20000000c00 */
[----:B------:R-:W-:Y:S02]  /*2b00*/  FMNMX3.NAN R5, |R5|, |R21|, R14, !PT ;  /* 0x4000001505057276 */ /* 0x000fe4000782020e */
[----:B------:R-:W-:Y:S01]  /*2b10*/  FMNMX3.NAN R4, |R4|, |R20|, R15, !PT ;  /* 0x4000001404047276 */ /* 0x000fe2000782020f */
[----:B------:R2:W-:Y:S06]  /*2b20*/  MEMBAR.ALL.CTA ;  /* 0x0000000000007992 */ /* 0x0005ec0000008000 */
[----:B--2---:R-:W2:Y:S01]  /*2b30*/  FENCE.VIEW.ASYNC.S ;  /* 0x00000000000073c6 */ /* 0x004ea20000000000 */
[----:B------:R-:W-:-:S02]  /*2b40*/  FMNMX.NAN R10, R35, R10, !PT ;  /* 0x0000000a230a7209 */ /* 0x000fc40007820000 */
[----:B------:R-:W-:Y:S02]  /*2b50*/  FMNMX.NAN R11, R34, R11, !PT ;  /* 0x0000000b220b7209 */ /* 0x000fe40007820000 */
[----:B------:R-:W-:Y:S02]  /*2b60*/  FMNMX3.NAN R5, R5, R6, R10, !PT ;  /* 0x0000000605057276 */ /* 0x000fe4000782000a */
[----:B------:R-:W-:-:S04]  /*2b70*/  FMNMX3.NAN R4, R4, R7, R11, !PT ;  /* 0x0000000704047276 */ /* 0x000fc8000782000b */
[----:B------:R-:W-:-:S04]  /*2b80*/  FMNMX3.NAN R5, R4, R5, RZ, !PT ;  /* 0x0000000504057276 */ /* 0x000fc800078200ff */
[----:B------:R-:W-:Y:S01]  /*2b90*/  FMNMX R68, R68, R5, !PT ;  /* 0x0000000544447209 */ /* 0x000fe20007800000 */
[----:B--2---:R-:W-:Y:S06]  /*2ba0*/  BAR.SYNC.DEFER_BLOCKING 0x2, 0x80 ;  /* 0x0082000000007b1d */ /* 0x004fec0000010000 */
[----:B------:R-:W-:Y:S05]  /*2bb0*/  BRA.U !UP4, `(.L_x_28) ;  /* 0x000000010c487547 */ /* 0x000fea000b800000 */
[----:B------:R-:W-:Y:S01]  /*2bc0*/  IMAD.SHL.U32 R4, R69, 0x1000, RZ ;  /* 0x0000100045047824 */ /* 0x000fe200078e00ff */
[----:B------:R-:W-:Y:S01]  /*2bd0*/  PLOP3.LUT P0, PT, PT, PT, PT, 0x80, 0x8 ;  /* 0x000000000008781c */ /* 0x000fe20003f0f070 */
[----:B------:R-:W-:-:S05]  /*2be0*/  IMAD.U32 R3, RZ, RZ, UR17 ;  /* 0x00000011ff037e24 */ /* 0x000fca000f8e00ff */
[----:B------:R-:W-:Y:S02]  /*2bf0*/  IADD3 R5, PT, PT, R3, R4, R4 ;  /* 0x0000000403057210 */ /* 0x000fe40007ffe004 */
[----:B------:R-:W-:-:S03]  /*2c00*/  IADD3 R4, PT, PT, R66, 0x20, RZ ;  /* 0x0000002042047810 */ /* 0x000fc60007ffe0ff */
[----:B------:R-:W-:-:S07]  /*2c10*/  VIADD R5, R5, 0x400 ;  /* 0x0000040005057836 */ /* 0x000fce0000000000 */
.L_x_29:
        /* <DEDUP_REMOVED lines=9> */
[----:B--2---:R-:W-:Y:S05]  /*2cb0*/  @P0 BRA.U.ANY `(.L_x_29) ;  /* 0xfffffffd00d80947 */ /* 0x004fea000393ffff */
[----:B------:R0:W-:Y:S01]  /*2cc0*/  UTMACMDFLUSH ;  /* 0x00000000000079b7 */ /* 0x0001e20000000000 */
[----:B------:R-:W-:-:S04]  /*2cd0*/  DEPBAR.LE SB0, 0x1 ;  /* 0x000080400000791a */ /* 0x000fc80000000000 */
.L_x_28:
[----:B------:R-:W-:Y:S01]  /*2ce0*/  R2UR UR4, R64 ;  /* 0x00000000400472ca */ /* 0x000fe200000e0000 */
[----:B------:R-:W-:Y:S01]  /*2cf0*/  BAR.SYNC.DEFER_BLOCKING 0x2, 0x80 ;  /* 0x0082000000007b1d */ /* 0x000fe20000010000 */
[----:B-1----:R-:W-:-:S05]  /*2d00*/  VIADD R38, R2, 0x2 ;  /* 0x0000000202267836 */ /* 0x002fca0000000000 */
[----:B------:R-:W-:-:S04]  /*2d10*/  LEA.HI R69, R38, R38, RZ, 0x1 ;  /* 0x0000002626457211 */ /* 0x000fc800078f08ff */
[----:B------:R-:W-:Y:S02]  /*2d20*/  LOP3.LUT R69, R69, 0xfffffffe, RZ, 0xc0, !PT ;  /* 0xfffffffe45457812 */ /* 0x000fe400078ec0ff */
[----:B------:R-:W1:Y:S03]  /*2d30*/  LDTM.x32 R4, tmem[UR4+0x40] ;  /* 0x00004004000479ee */ /* 0x000e6600082c0000 */
        /* <DEDUP_REMOVED lines=57> */
.L_x_31:
        /* <DEDUP_REMOVED lines=12> */
.L_x_30:
        /* <DEDUP_REMOVED lines=24> */
[C---:B------:R-:W-:Y:S01]  /*3310*/  IMAD R16, R2.reuse, 0x2000, R46 ;  /* 0x0000200002107824 */ /* 0x040fe200078e022e */
        /* <DEDUP_REMOVED lines=34> */
[----:B------:R-:W-:Y:S01]  /*3540*/  IMAD.U32 R3, RZ, RZ, UR12 ;  /* 0x0000000cff037e24 */ /* 0x000fe2000f8e00ff */
[----:B------:R-:W-:-:S04]  /*3550*/  IADD3 R66, PT, PT, R66, 0x60, RZ ;  /* 0x0000006042427810 */ /* 0x000fc80007ffe0ff */
[----:B------:R-:W-:-:S05]  /*3560*/  IADD3 R2, PT, PT, R3, R2, R2 ;  /* 0x0000000203027210 */ /* 0x000fca0007ffe002 */
[----:B------:R-:W-:-:S07]  /*3570*/  VIADD R2, R2, 0x400 ;  /* 0x0000040002027836 */ /* 0x000fce0000000000 */
.L_x_33:
        /* <DEDUP_REMOVED lines=12> */
.L_x_32:
[----:B------:R-:W-:Y:S01]  /*3640*/  BAR.SYNC.DEFER_BLOCKING 0x2, 0x80 ;  /* 0x0082000000007b1d */ /* 0x000fe20000010000 */
[----:B------:R-:W-:Y:S02]  /*3650*/  CREDUX.MAX.S32 UR4, R5 ;  /* 0x00000000050472cc */ /* 0x000fe40000000200 */
[----:B------:R-:W-:-:S03]  /*3660*/  ISETP.NE.AND P0, PT, R41, RZ, PT ;  /* 0x000000ff2900720c */ /* 0x000fc60003f05270 */
[----:B------:R-:W-:Y:S08]  /*3670*/  BSSY.RECONVERGENT B0, `(.L_x_34) ;  /* 0x000000c000007945 */ /* 0x000ff00003800200 */
[----:B------:R-:W-:-:S05]  /*3680*/  IMAD.U32 R5, RZ, RZ, UR4 ;  /* 0x00000004ff057e24 */ /* 0x000fca000f8e00ff */
[----:B------:R2:W-:Y:S01]  /*3690*/  @!P0 STS [R62+0x37400], R5 ;  /* 0x037400053e008388 */ /* 0x0005e20000000800 */
[----:B------:R-:W-:Y:S01]  /*36a0*/  BAR.SYNC.DEFER_BLOCKING 0x2, 0x80 ;  /* 0x0082000000007b1d */ /* 0x000fe20000010000 */
[----:B------:R-:W-:-:S13]  /*36b0*/  LOP3.LUT P0, RZ, R0, R41, RZ, 0xfc, !PT ;  /* 0x0000002900ff7212 */ /* 0x000fda000780fcff */
[----:B------:R-:W-:Y:S05]  /*36c0*/  @P0 BRA `(.L_x_35) ;  /* 0x0000000000180947 */ /* 0x000fea0003800000 */
[----:B------:R-:W-:Y:S01]  /*36d0*/  IMAD.U32 R3, RZ, RZ, UR7 ;  /* 0x00000007ff037e24 */ /* 0x000fe2000f8e00ff */
[----:B------:R-:W3:Y:S04]  /*36e0*/  LDC.64 R8, c[0x0][0x640] ;  /* 0x00019000ff087b82 */ /* 0x000ee80000000a00 */
[----:B--2---:R-:W2:Y:S02]  /*36f0*/  LDS.128 R4, [R3+0x37400] ;  /* 0x0374000003047984 */ /* 0x004ea40000000c00 */
[----:B--2---:R-:W-:-:S04]  /*3700*/  FMNMX3 R4, R4, RZ, R5, !PT ;  /* 0x000000ff04047276 */ /* 0x004fc80007800005 */
[----:B------:R-:W-:-:S05]  /*3710*/  FMNMX3 R7, R4, R6, R7, !PT ;  /* 0x0000000604077276 */ /* 0x000fca0007800007 */
[----:B---3--:R3:W-:Y:S02]  /*3720*/  REDG.E.MAX.S32.STRONG.GPU desc[UR46][R8.64], R7 ;  /* 0x000000070800798e */ /* 0x0087e4000d12e32e */
.L_x_35:
[----:B------:R-:W-:Y:S05]  /*3730*/  BSYNC.RECONVERGENT B0 ;  /* 0x0000000000007941 */ /* 0x000fea0003800200 */
.L_x_34:
[----:B------:R-:W-:Y:S01]  /*3740*/  VIADD R63, R63, UR34 ;  /* 0x000000223f3f7c36 */ /* 0x000fe20008000000 */
[----:B------:R-:W-:Y:S02]  /*3750*/  ELECT P0, URZ, PT ;  /* 0x0000000000ff782f */ /* 0x000fe40003800000 */
[----:B------:R-:W-:Y:S01]  /*3760*/  IADD3 R42, PT, PT, R42, 0x1, RZ ;  /* 0x000000012a2a7810 */ /* 0x000fe20007ffe0ff */
[C---:B------:R-:W-:Y:S01]  /*3770*/  IMAD.HI.U32 R4, R63.reuse, UR11, RZ ;  /* 0x0000000b3f047c27 */ /* 0x040fe2000f8e00ff */
[----:B------:R-:W-:Y:S02]  /*3780*/  IADD3 R44, PT, PT, R44, 0x1, RZ ;  /* 0x000000012c2c7810 */ /* 0x000fe40007ffe0ff */
[----:B------:R-:W-:Y:S01]  /*3790*/  ISETP.NE.AND P1, PT, R42, 0x2, PT ;  /* 0x000000022a00780c */ /* 0x000fe20003f25270 */
[----:B------:R-:W-:-:S03]  /*37a0*/  IMAD.IADD R2, R63, 0x1, -R4 ;  /* 0x000000013f027824 */ /* 0x000fc600078e0a04 */
[----:B------:R-:W-:Y:S02]  /*37b0*/  SEL R42, R42, RZ, P1 ;  /* 0x000000ff2a2a7207 */ /* 0x000fe40000800000 */
[----:B------:R-:W-:Y:S01]  /*37c0*/  SHF.R.U32.HI R2, RZ, UR23, R2 ;  /* 0x00000017ff027c19 */ /* 0x000fe20008011602 */
[----:B--2---:R-:W-:-:S03]  /*37d0*/  @P0 IMAD.MOV.U32 R5, RZ, RZ, 0x1 ;  /* 0x00000001ff050424 */ /* 0x004fc600078e00ff */
[----:B------:R-:W-:Y:S01]  /*37e0*/  IADD3 R2, PT, PT, R4, R2, RZ ;  /* 0x0000000204027210 */ /* 0x000fe20007ffe0ff */
[----:B------:R2:W-:Y:S01]  /*37f0*/  @P0 SYNCS.ARRIVE.TRANS64.ART0 RZ, [R40+URZ+0x70], R5 ;  /* 0x0000700528ff09a7 */ /* 0x0005e200085000ff */
[----:B------:R-:W-:Y:S02]  /*3800*/  ISETP.GE.AND P0, PT, R63, 0x400, PT ;  /* 0x000004003f00780c */ /* 0x000fe40003f06270 */
[----:B------:R-:W-:-:S05]  /*3810*/  SHF.R.U32.HI R2, RZ, UR22, R2 ;  /* 0x00000016ff027c19 */ /* 0x000fca0008011602 */
[----:B------:R-:W-:-:S04]  /*3820*/  IMAD.MOV R2, RZ, RZ, -R2 ;  /* 0x000000ffff027224 */ /* 0x000fc800078e0a02 */
[----:B------:R-:W-:-:S04]  /*3830*/  IMAD R67, R2, UR10, R63 ;  /* 0x0000000a02437c24 */ /* 0x000fc8000f8e023f */
[----:B------:R-:W-:-:S04]  /*3840*/  IMAD.HI.U32 R4, R67, UR20, RZ ;  /* 0x0000001443047c27 */ /* 0x000fc8000f8e00ff */
[----:B------:R-:W-:-:S05]  /*3850*/  IMAD.IADD R2, R67, 0x1, -R4 ;  /* 0x0000000143027824 */ /* 0x000fca00078e0a04 */
[----:B------:R-:W-:-:S04]  /*3860*/  SHF.R.U32.HI R2, RZ, UR21, R2 ;  /* 0x00000015ff027c19 */ /* 0x000fc80008011602 */
[----:B------:R-:W-:Y:S02]  /*3870*/  IADD3 R2, PT, PT, R4, R2, RZ ;  /* 0x0000000204027210 */ /* 0x000fe40007ffe0ff */
[----:B------:R-:W-:Y:S02]  /*3880*/  SEL R4, RZ, 0x1, P1 ;  /* 0x00000001ff047807 */ /* 0x000fe40000800000 */
[----:B------:R-:W-:Y:S02]  /*3890*/  SHF.R.U32.HI R66, RZ, UR13, R2 ;  /* 0x0000000dff427c19 */ /* 0x000fe40008011602 */
[----:B------:R-:W-:-:S03]  /*38a0*/  LOP3.LUT R43, R43, R4, RZ, 0x3c, !PT ;  /* 0x000000042b2b7212 */ /* 0x000fc600078e3cff */
[----:B---3--:R-:W-:-:S04]  /*38b0*/  IMAD.HI.U32 R7, R66, UR9, RZ ;  /* 0x0000000942077c27 */ /* 0x008fc8000f8e00ff */
[----:B------:R-:W-:-:S05]  /*38c0*/  IMAD.IADD R2, R66, 0x1, -R7 ;  /* 0x0000000142027824 */ /* 0x000fca00078e0a07 */
[----:B------:R-:W-:-:S05]  /*38d0*/  SHF.R.U32.HI R2, RZ, UR15, R2 ;  /* 0x0000000fff027c19 */ /* 0x000fca0008011602 */
[----:B------:R-:W-:-:S05]  /*38e0*/  IMAD.IADD R2, R7, 0x1, R2 ;  /* 0x0000000107027824 */ /* 0x000fca00078e0202 */
[----:B--2---:R-:W-:Y:S02]  /*38f0*/  SHF.R.U32.HI R5, RZ, UR14, R2 ;  /* 0x0000000eff057c19 */ /* 0x004fe40008011602 */
[----:B------:R-:W-:-:S03]  /*3900*/  IADD3 R2, PT, PT, -R66, RZ, RZ ;  /* 0x000000ff42027210 */ /* 0x000fc60007ffe1ff */
[----:B------:R-:W-:Y:S02]  /*3910*/  IMAD.MOV R5, RZ, RZ, -R5 ;  /* 0x000000ffff057224 */ /* 0x000fe400078e0a05 */
[----:B------:R-:W-:Y:S02]  /*3920*/  IMAD R67, R2, UR19, R67 ;  /* 0x0000001302437c24 */ /* 0x000fe4000f8e0243 */
[----:B------:R-:W-:Y:S01]  /*3930*/  IMAD R66, R5, UR8, R66 ;  /* 0x0000000805427c24 */ /* 0x000fe2000f8e0242 */
[----:B------:R-:W-:Y:S06]  /*3940*/  @!P0 BRA `(.L_x_36) ;  /* 0xffffffe800708947 */ /* 0x000fec000383ffff */
[----:B------:R-:W-:Y:S05]  /*3950*/  BSYNC B1 ;  /* 0x0000000000017941 */ /* 0x000fea0003800000 */
.L_x_23:
[----:B------:R-:W-:Y:S01]  /*3960*/  BAR.SYNC.DEFER_BLOCKING 0x2, 0x80 ;  /* 0x0082000000007b1d */ /* 0x000fe20000010000 */
[----:B-1-3--:R-:W-:Y:S01]  /*3970*/  LOP3.LUT R4, R65, 0xffff, RZ, 0xc0, !PT ;  /* 0x0000ffff41047812 */ /* 0x00afe200078ec0ff */
[----:B--2---:R-:W-:Y:S02]  /*3980*/  IMAD.MOV.U32 R3, RZ, RZ, 0xffff ;  /* 0x0000ffffff037424 */ /* 0x004fe400078e00ff */
[----:B-----5:R-:W-:Y:S01]  /*3990*/  IMAD.MOV.U32 R2, RZ, RZ, 0x1 ;  /* 0x00000001ff027424 */ /* 0x020fe200078e00ff */
[----:B------:R-:W-:-:S03]  /*39a0*/  SHF.R.U32.HI R4, RZ, 0x5, R4 ;  /* 0x00000005ff047819 */ /* 0x000fc60000011604 */
[----:B------:R-:W1:Y:S01]  /*39b0*/  S2UR UR5, SR_CgaCtaId ;  /* 0x00000000000579c3 */ /* 0x000e620000008800 */
[----:B------:R-:W-:Y:S01]  /*39c0*/  SHF.L.U32 R3, R3, R4, RZ ;  /* 0x0000000403037219 */ /* 0x000fe200000006ff */
[----:B------:R-:W-:-:S05]  /*39d0*/  VIADD R5, R4, 0x10 ;  /* 0x0000001004057836 */ /* 0x000fca0000000000 */
[----:B------:R-:W-:-:S04]  /*39e0*/  SHF.L.U32 R2, R2, R5, RZ ;  /* 0x0000000502027219 */ /* 0x000fc800000006ff */
[----:B------:R-:W-:-:S04]  /*39f0*/  LOP3.LUT R5, R2, R3, RZ, 0xfc, !PT ;  /* 0x0000000302057212 */ /* 0x000fc800078efcff */
[----:B------:R-:W-:Y:S01]  /*3a00*/  LOP3.LUT R3, R5, 0xffff, RZ, 0xc0, !PT ;  /* 0x0000ffff05037812 */ /* 0x000fe200078ec0ff */
[----:B------:R-:W-:Y:S01]  /*3a10*/  NOP ;  /* 0x0000000000007918 */ /* 0x000fe20000000000 */
[----:B------:R-:W-:Y:S02]  /*3a20*/  UMOV UR4, 0x50 ;  /* 0x0000005000047882 */ /* 0x000fe40000000000 */
[----:B-1----:R-:W-:-:S09]  /*3a30*/  ULEA UR5, UR5, UR4, 0x18 ;  /* 0x0000000405057291 */ /* 0x002fd2000f8ec0ff */
[----:B------:R-:W1:Y:S02]  /*3a40*/  LDS R0, [UR5] ;  /* 0x00000005ff007984 */ /* 0x000e640008000800 */
[----:B-1----:R-:W-:-:S04]  /*3a50*/  LOP3.LUT R2, R5, 0xffff, R0, 0x80, !PT ;  /* 0x0000ffff05027812 */ /* 0x002fc800078e8000 */
[----:B------:R-:W-:-:S13]  /*3a60*/  ISETP.NE.AND P0, PT, R2, R3, PT ;  /* 0x000000030200720c */ /* 0x000fda0003f05270 */
[----:B------:R-:W-:Y:S05]  /*3a70*/  @P0 BRA `(.L_x_37) ;  /* 0x0000000000500947 */ /* 0x000fea0003800000 */
[----:B------:R-:W-:Y:S02]  /*3a80*/  SHF.R.U32.HI R0, RZ, 0x10, R0 ;  /* 0x00000010ff007819 */ /* 0x000fe40000011600 */
[----:B------:R-:W-:-:S04]  /*3a90*/  SHF.R.U32.HI R3, RZ, 0x10, R5 ;  /* 0x00000010ff037819 */ /* 0x000fc80000011605 */
[----:B------:R-:W-:-:S04]  /*3aa0*/  LOP3.LUT R0, R0, R3, RZ, 0xc0, !PT ;  /* 0x0000000300007212 */ /* 0x000fc800078ec0ff */
[----:B------:R-:W-:-:S13]  /*3ab0*/  ISETP.NE.AND P0, PT, R0, R3, PT ;  /* 0x000000030000720c */ /* 0x000fda0003f05270 */
[----:B------:R-:W-:Y:S05]  /*3ac0*/  @P0 BRA `(.L_x_38) ;  /* 0x0000000000300947 */ /* 0x000fea0003800000 */
[----:B------:R-:W-:Y:S01]  /*3ad0*/  R2UR UR35, R5 ;  /* 0x00000000052372ca */ /* 0x000fe200000e0000 */
[----:B------:R-:W1:Y:S01]  /*3ae0*/  S2R R2, SR_LANEID ;  /* 0x0000000000027919 */ /* 0x000e620000000000 */
[----:B------:R-:W-:Y:S02]  /*3af0*/  VOTEU.ANY UR6, UPT, PT ;  /* 0x0000000000067886 */ /* 0x000fe400038e0100 */
[----:B------:R-:W-:-:S09]  /*3b00*/  UFLO.U32 UR6, UR6 ;  /* 0x00000006000672bd */ /* 0x000fd200080e0000 */
[----:B------:R-:W-:-:S06]  /*3b10*/  ULOP3.LUT UR35, URZ, UR35, URZ, 0x33, !UPT ;  /* 0x00000023ff237292 */ /* 0x000fcc000f8e33ff */
[----:B------:R-:W-:-:S04]  /*3b20*/  IMAD.U32 R0, RZ, RZ, UR35 ;  /* 0x00000023ff007e24 */ /* 0x000fc8000f8e00ff */
[----:B------:R-:W2:Y:S02]  /*3b30*/  REDUX UR4, R0 ;  /* 0x00000000000473c4 */ /* 0x000ea40000000000 */
[----:B------:R3:W-:Y:S01]  /*3b40*/  UTCATOMSWS.AND URZ, UR35 ;  /* 0x0000002300ff79e3 */ /* 0x0007e20008000000 */
[----:B-1----:R-:W-:Y:S01]  /*3b50*/  ISETP.EQ.U32.AND P0, PT, R2, UR6, PT ;  /* 0x0000000602007c0c */ /* 0x002fe2000bf02070 */
[----:B--2---:R-:W-:-:S12]  /*3b60*/  IMAD.U32 R2, RZ, RZ, UR4 ;  /* 0x00000004ff027e24 */ /* 0x004fd8000f8e00ff */
[----:B------:R3:W-:Y:S01]  /*3b70*/  @P0 ATOMS.AND RZ, [UR5], R2 ;  /* 0x00000002ffff098c */ /* 0x0007e2000a800005 */
[----:B------:R-:W-:Y:S05]  /*3b80*/  BRA `(.L_x_39) ;  /* 0x0000000000147947 */ /* 0x000fea0003800000 */
.L_x_38:
[----:B------:R-:W-:Y:S02]  /*3b90*/  MOV R2, 0x3bb0 ;  /* 0x00003bb000027802 */ /* 0x000fe40000000f00 */
[----:B------:R-:W-:Y:S05]  /*3ba0*/  CALL.REL.NOINC `($__internal_0_$__cuda_sm10x_tcgen05_guardrail_trap_col_being_dealloced_not_returned_by_alloc) ;  /* 0x0000000000c87944 */ /* 0x000fea0003c00000 */
[----:B------:R-:W-:Y:S05]  /*3bb0*/  BRA `(.L_x_39) ;  /* 0x0000000000087947 */ /* 0x000fea0003800000 */
.L_x_37:
[----:B------:R-:W-:Y:S02]  /*3bc0*/  MOV R2, 0x3be0 ;  /* 0x00003be000027802 */ /* 0x000fe40000000f00 */
[----:B------:R-:W-:Y:S05]  /*3bd0*/  CALL.REL.NOINC `($__internal_2_$__cuda_sm10x_tcgen05_guardrail_trap_unallocated_columns_being_dealloced) ;  /* 0x0000000000d47944 */ /* 0x000fea0003c00000 */
.L_x_39:
[----:B------:R-:W-:Y:S01]  /*3be0*/  NOP ;  /* 0x0000000000007918 */ /* 0x000fe20000000000 */
[----:B------:R-:W-:-:S04]  /*3bf0*/  DEPBAR.LE SB0, 0x0 ;  /* 0x000080000000791a */ /* 0x000fc80000000000 */
[----:B---3--:R-:W-:Y:S05]  /*3c00*/  EXIT ;  /* 0x000000000000794d */ /* 0x008fea0003800000 */
.L_x_6:
[----:B------:R-:W-:Y:S02]  /*3c10*/  MOV R4, UR11 ;  /* 0x0000000b00047c02 */ /* 0x000fe40008000f00 */
[----:B------:R-:W-:Y:S02]  /*3c20*/  MOV R5, UR11 ;  /* 0x0000000b00057c02 */ /* 0x000fe40008000f00 */
[----:B------:R-:W-:-:S07]  /*3c30*/  MOV R2, UR25 ;  /* 0x0000001900027c02 */ /* 0x000fce0008000f00 */
.L_x_40:
[----:B-1----:R1:W2:Y:S02]  /*3c40*/  SYNCS.PHASECHK.TRANS64.TRYWAIT P0, [R2+URZ+0x30], R5 ;  /* 0x00003005020075a7 */ /* 0x0022a400080011ff */
[----:B--2---:R-:W-:Y:S05]  /*3c50*/  @!P0 NANOSLEEP.SYNCS 0x989680 ;  /* 0x009896800000895d */ /* 0x004fea0003900000 */
[----:B------:R-:W2:Y:S02]  /*3c60*/  @!P0 SYNCS.PHASECHK.TRANS64 P0, [R2+URZ+0x30], R5 ;  /* 0x00003005020085a7 */ /* 0x000ea400080010ff */
[----:B--2---:R-:W-:Y:S05]  /*3c70*/  @!P0 BRA `(.L_x_40) ;  /* 0xfffffffc00f08947 */ /* 0x004fea000383ffff */
[----:B------:R-:W-:Y:S05]  /*3c80*/  BRA `(.L_x_5) ;  /* 0xffffffcc00707947 */ /* 0x000fea000383ffff */
.L_x_9:
[----:B------:R-:W-:Y:S02]  /*3c90*/  MOV R4, UR6 ;  /* 0x0000000600047c02 */ /* 0x000fe40008000f00 */
[----:B------:R-:W-:Y:S02]  /*3ca0*/  MOV R5, UR6 ;  /* 0x0000000600057c02 */ /* 0x000fe40008000f00 */
[----:B------:R-:W-:-:S07]  /*3cb0*/  MOV R2, UR4 ;  /* 0x0000000400027c02 */ /* 0x000fce0008000f00 */
.L_x_41:
[----:B-1----:R1:W5:Y:S02]  /*3cc0*/  SYNCS.PHASECHK.TRANS64.TRYWAIT P0, [R2+URZ+0x30], R5 ;  /* 0x00003005020075a7 */ /* 0x00236400080011ff */
[----:B-----5:R-:W-:Y:S05]  /*3cd0*/  @!P0 NANOSLEEP.SYNCS 0x989680 ;  /* 0x009896800000895d */ /* 0x020fea0003900000 */
[----:B------:R-:W5:Y:S02]  /*3ce0*/  @!P0 SYNCS.PHASECHK.TRANS64 P0, [R2+URZ+0x30], R5 ;  /* 0x00003005020085a7 */ /* 0x000f6400080010ff */
[----:B-----5:R-:W-:Y:S05]  /*3cf0*/  @!P0 BRA `(.L_x_41) ;  /* 0xfffffffc00f08947 */ /* 0x020fea000383ffff */
[----:B------:R-:W-:Y:S05]  /*3d00*/  BRA `(.L_x_42) ;  /* 0xffffffd000847947 */ /* 0x000fea000383ffff */
.L_x_12:
[----:B------:R-:W-:Y:S02]  /*3d10*/  MOV R2, UR17 ;  /* 0x0000001100027c02 */ /* 0x000fe40008000f00 */
[-C--:B------:R-:W-:Y:S02]  /*3d20*/  MOV R8, R3.reuse ;  /* 0x0000000300087202 */ /* 0x080fe40000000f00 */
[----:B------:R-:W-:-:S07]  /*3d30*/  MOV R9, R3 ;  /* 0x0000000300097202 */ /* 0x000fce0000000f00 */
.L_x_43:
[----:B-1----:R1:W4:Y:S02]  /*3d40*/  SYNCS.PHASECHK.TRANS64.TRYWAIT P0, [R2+URZ+0x70], R9 ;  /* 0x00007009020075a7 */ /* 0x00232400080011ff */
[----:B----4-:R-:W-:Y:S05]  /*3d50*/  @!P0 NANOSLEEP.SYNCS 0x989680 ;  /* 0x009896800000895d */ /* 0x010fea0003900000 */
[----:B------:R-:W4:Y:S02]  /*3d60*/  @!P0 SYNCS.PHASECHK.TRANS64 P0, [R2+URZ+0x70], R9 ;  /* 0x00007009020085a7 */ /* 0x000f2400080010ff */
[----:B----4-:R-:W-:Y:S05]  /*3d70*/  @!P0 BRA `(.L_x_43) ;  /* 0xfffffffc00f08947 */ /* 0x010fea000383ffff */
[----:B------:R-:W-:Y:S05]  /*3d80*/  BRA `(.L_x_44) ;  /* 0xffffffd400c47947 */ /* 0x000fea000383ffff */
.L_x_14:
[----:B------:R-:W-:Y:S02]  /*3d90*/  MOV R8, UR26 ;  /* 0x0000001a00087c02 */ /* 0x000fe40008000f00 */
[----:B------:R-:W-:Y:S02]  /*3da0*/  MOV R9, UR26 ;  /* 0x0000001a00097c02 */ /* 0x000fe40008000f00 */
[----:B------:R-:W-:Y:S07]  /*3db0*/  MOV R2, UR16 ;  /* 0x0000001000027c02 */ /* 0x000fee0008000f00 */
.L_x_45:
[----:B-1----:R1:W4:Y:S02]  /*3dc0*/  SYNCS.PHASECHK.TRANS64.TRYWAIT P1, [R2+URZ], R9 ;  /* 0x00000009020075a7 */ /* 0x00232400080211ff */
[----:B----4-:R-:W-:Y:S05]  /*3dd0*/  @!P1 NANOSLEEP.SYNCS 0x989680 ;  /* 0x009896800000995d */ /* 0x010fea0003900000 */
[----:B------:R-:W4:Y:S02]  /*3de0*/  @!P1 SYNCS.PHASECHK.TRANS64 P1, [R2+URZ], R9 ;  /* 0x00000009020095a7 */ /* 0x000f2400080210ff */
[----:B----4-:R-:W-:Y:S05]  /*3df0*/  @!P1 BRA `(.L_x_45) ;  /* 0xfffffffc00f09947 */ /* 0x010fea000383ffff */
[----:B------:R-:W-:Y:S05]  /*3e00*/  BRA `(.L_x_13) ;  /* 0xffffffd800387947 */ /* 0x000fea000383ffff */
.L_x_17:
[----:B------:R-:W-:-:S07]  /*3e10*/  MOV R5, R4 ;  /* 0x0000000400057202 */ /* 0x000fce0000000f00 */
.L_x_46:
[----:B-1----:R1:W4:Y:S02]  /*3e20*/  SYNCS.PHASECHK.TRANS64.TRYWAIT P0, [R2+URZ+0x70], R5 ;  /* 0x00007005020075a7 */ /* 0x00232400080011ff */
[----:B----4-:R-:W-:Y:S05]  /*3e30*/  @!P0 NANOSLEEP.SYNCS 0x989680 ;  /* 0x009896800000895d */ /* 0x010fea0003900000 */
[----:B------:R-:W4:Y:S02]  /*3e40*/  @!P0 SYNCS.PHASECHK.TRANS64 P0, [R2+URZ+0x70], R5 ;  /* 0x00007005020085a7 */ /* 0x000f2400080010ff */
[----:B----4-:R-:W-:Y:S05]  /*3e50*/  @!P0 BRA `(.L_x_46) ;  /* 0xfffffffc00f08947 */ /* 0x010fea000383ffff */
[----:B------:R-:W-:Y:S05]  /*3e60*/  BRA `(.L_x_10) ;  /* 0xffffffd800e87947 */ /* 0x000fea000383ffff */
.L_x_25:
[----:B------:R-:W-:-:S07]  /*3e70*/  MOV R4, R5 ;  /* 0x0000000500047202 */ /* 0x000fce0000000f00 */
.L_x_47:
[----:B-1----:R1:W2:Y:S02]  /*3e80*/  SYNCS.PHASECHK.TRANS64.TRYWAIT P0, [R40+URZ+0x60], R5 ;  /* 0x00006005280075a7 */ /* 0x0022a400080011ff */
[----:B--2---:R-:W-:Y:S05]  /*3e90*/  @!P0 NANOSLEEP.SYNCS 0x989680 ;  /* 0x009896800000895d */ /* 0x004fea0003900000 */
[----:B------:R-:W2:Y:S02]  /*3ea0*/  @!P0 SYNCS.PHASECHK.TRANS64 P0, [R40+URZ+0x60], R5 ;  /* 0x00006005280085a7 */ /* 0x000ea400080010ff */
[----:B--2---:R-:W-:Y:S05]  /*3eb0*/  @!P0 BRA `(.L_x_47) ;  /* 0xfffffffc00f08947 */ /* 0x004fea000383ffff */
[----:B------:R-:W-:Y:S05]  /*3ec0*/  BRA `(.L_x_48) ;  /* 0xffffffe400287947 */ /* 0x000fea000383ffff */
        .weak           $__internal_0_$__cuda_sm10x_tcgen05_guardrail_trap_col_being_dealloced_not_returned_by_alloc
        .type           $__internal_0_$__cuda_sm10x_tcgen05_guardrail_trap_col_being_dealloced_not_returned_by_alloc,@function
        .size           $__internal_0_$__cuda_sm10x_tcgen05_guardrail_trap_col_being_dealloced_not_returned_by_alloc,($__internal_1_$__cuda_sm10x_tcgen05_guardrail_trap_phase_invalid_during_alloc - $__internal_0_$__cuda_sm10x_tcgen05_guardrail_trap_col_being_dealloced_not_returned_by_alloc)
$__internal_0_$__cuda_sm10x_tcgen05_guardrail_trap_col_being_dealloced_not_returned_by_alloc:
[----:B------:R-:W-:Y:S05]  /*3ed0*/  BPT.TRAP 0x1 ;  /* 0x000000040000795c */ /* 0x000fea0000300000 */
[----:B------:R-:W-:-:S04]  /*3ee0*/  HFMA2 R3, -RZ, RZ, 0, 0 ;  /* 0x00000000ff037431 */ /* 0x000fc800000001ff */
[----:B------:R-:W-:Y:S05]  /*3ef0*/  RET.REL.NODEC R2 `(kernel_cutlass_kernel_cudnngemm_amaxdense_blockscaled_gemm_persistent_amaxSm100BlockScaledPersistentDenseGemmKernel_object_at__TiledMMA_ThrLayoutVMNK11110000_PermutationMNK____MMAAtom_Thr_0) ;  /* 0xffffffc002407950 */ /* 0x000fea0003c3ffff */
        .weak           $__internal_1_$__cuda_sm10x_tcgen05_guardrail_trap_phase_invalid_during_alloc
        .type           $__internal_1_$__cuda_sm10x_tcgen05_guardrail_trap_phase_invalid_during_alloc,@function
        .size           $__internal_1_$__cuda_sm10x_tcgen05_guardrail_trap_phase_invalid_during_alloc,($__internal_2_$__cuda_sm10x_tcgen05_guardrail_trap_unallocated_columns_being_dealloced - $__internal_1_$__cuda_sm10x_tcgen05_guardrail_trap_phase_invalid_during_alloc)
$__internal_1_$__cuda_sm10x_tcgen05_guardrail_trap_phase_invalid_during_alloc:
[----:B------:R-:W-:Y:S05]  /*3f00*/  BPT.TRAP 0x1 ;  /* 0x000000040000795c */ /* 0x000fea0000300000 */
[----:B------:R-:W-:-:S04]  /*3f10*/  MOV R3, 0x0 ;  /* 0x0000000000037802 */ /* 0x000fc80000000f00 */
[----:B------:R-:W-:Y:S05]  /*3f20*/  RET.REL.NODEC R2 `(kernel_cutlass_kernel_cudnngemm_amaxdense_blockscaled_gemm_persistent_amaxSm100BlockScaledPersistentDenseGemmKernel_object_at__TiledMMA_ThrLayoutVMNK11110000_PermutationMNK____MMAAtom_Thr_0) ;  /* 0xffffffc002347950 */ /* 0x000fea0003c3ffff */
        .weak           $__internal_2_$__cuda_sm10x_tcgen05_guardrail_trap_unallocated_columns_being_dealloced
        .type           $__internal_2_$__cuda_sm10x_tcgen05_guardrail_trap_unallocated_columns_being_dealloced,@function
        .size           $__internal_2_$__cuda_sm10x_tcgen05_guardrail_trap_unallocated_columns_being_dealloced,(.L_x_52 - $__internal_2_$__cuda_sm10x_tcgen05_guardrail_trap_unallocated_columns_being_dealloced)
$__internal_2_$__cuda_sm10x_tcgen05_guardrail_trap_unallocated_columns_being_dealloced:
[----:B------:R-:W-:Y:S05]  /*3f30*/  BPT.TRAP 0x1 ;  /* 0x000000040000795c */ /* 0x000fea0000300000 */
[----:B------:R-:W-:-:S04]  /*3f40*/  HFMA2 R3, -RZ, RZ, 0, 0 ;  /* 0x00000000ff037431 */ /* 0x000fc800000001ff */
[----:B------:R-:W-:Y:S05]  /*3f50*/  RET.REL.NODEC R2 `(kernel_cutlass_kernel_cudnngemm_amaxdense_blockscaled_gemm_persistent_amaxSm100BlockScaledPersistentDenseGemmKernel_object_at__TiledMMA_ThrLayoutVMNK11110000_PermutationMNK____MMAAtom_Thr_0) ;  /* 0xffffffc002287950 */ /* 0x000fea0003c3ffff */
.L_x_49:
[----:B------:R-:W-:-:S00]  /*3f60*/  BRA `(.L_x_49) ;  /* 0xfffffffc00fc7947 */ /* 0x000fc0000383ffff */
[----:B------:R-:W-:-:S00]  /*3f70*/  NOP ;  /* 0x0000000000007918 */ /* 0x000fc00000000000 */
        /* <DEDUP_REMOVED lines=8> */
.L_x_52:


//--------------------- .nv.shared.kernel_cutlass_kernel_cudnngemm_amaxdense_blockscaled_gemm_persistent_amaxSm100BlockScaledPersistentDenseGemmKernel_object_at__TiledMMA_ThrLayoutVMNK11110000_PermutationMNK____MMAAtom_Thr_0 --------------------------
	.section	.nv.shared.kernel_cutlass_kernel_cudnngemm_amaxdense_blockscaled_gemm_persistent_amaxSm100BlockScaledPersistentDenseGemmKernel_object_at__TiledMMA_ThrLayoutVMNK11110000_PermutationMNK____MMAAtom_Thr_0,"aw",@nobits
	.sectionflags	@""
	.align	1024
	.zero		1024


//--------------------- .nv.shared.reserved.0     --------------------------
	.section	.nv.shared.reserved.0,"aw",@nobits
	.align	8
	.weak		__nv_reservedSMEM_offset_0_alias
	.size		__nv_reservedSMEM_offset_0_alias, 0, 64
	.other		__nv_reservedSMEM_offset_0_alias,@"STO_CUDA_RESERVED_SHARED STV_DEFAULT"
__nv_reservedSMEM_offset_0_alias:
	.zero		0
.nv.shared.reserved.0:
	.zero		64
	.weak		__nv_reservedSMEM_allocation_phase
	.type		__nv_reservedSMEM_allocation_phase,@object
	.size		__nv_reservedSMEM_allocation_phase,(.L_0 - __nv_reservedSMEM_allocation_phase)
__nv_reservedSMEM_allocation_phase:
	.zero		1
.L_0:
	.zero		7
	.weak		__nv_reservedSMEM_devtool_atexit_pc
	.type		__nv_reservedSMEM_devtool_atexit_pc,@object
	.size		__nv_reservedSMEM_devtool_atexit_pc,(__nv_reservedSMEM_allocation_mask - __nv_reservedSMEM_devtool_atexit_pc)
__nv_reservedSMEM_devtool_atexit_pc:
	.zero		8
	.weak		__nv_reservedSMEM_allocation_mask
	.type		__nv_reservedSMEM_allocation_mask,@object
	.size		__nv_reservedSMEM_allocation_mask,(.L_2 - __nv_reservedSMEM_allocation_mask)
__nv_reservedSMEM_allocation_mask:
	.zero		4
.L_2:


//--------------------- .nv.constant0.kernel_cutlass_kernel_cudnngemm_amaxdense_blockscaled_gemm_persistent_amaxSm100BlockScaledPersistentDenseGemmKernel_object_at__TiledMMA_ThrLayoutVMNK11110000_PermutationMNK____MMAAtom_Thr_0 --------------------------
	.section	.nv.constant0.kernel_cutlass_kernel_cudnngemm_amaxdense_blockscaled_gemm_persistent_amaxSm100BlockScaledPersistentDenseGemmKernel_object_at__TiledMMA_ThrLayoutVMNK11110000_PermutationMNK____MMAAtom_Thr_0,"a",@progbits
	.sectionflags	@""
	.align	4
.nv.constant0.kernel_cutlass_kernel_cudnngemm_amaxdense_blockscaled_gemm_persistent_amaxSm100BlockScaledPersistentDenseGemmKernel_object_at__TiledMMA_ThrLayoutVMNK11110000_PermutationMNK____MMAAtom_Thr_0:
	.zero		1644


//--------------------- SYMBOLS --------------------------

	.type		.nv.reservedSmem.offset0,@object
	.size		.nv.reservedSmem.offset0,0x4
	.type		.nv.reservedSmem.cap,@object
	.size		.nv.reservedSmem.cap,0x4
